def gluon_tcgen05(
    a_ptr,
    b_ptr,
    c_ptr,
    M,
    N,
    K,
    stride_am,
    stride_bk,
    stride_cm,
    BLOCK_M: gl.constexpr,
    BLOCK_N: gl.constexpr,
    BLOCK_K: gl.constexpr,
    DTYPE: gl.constexpr,
    A_LAYOUT: gl.constexpr,
    B_LAYOUT: gl.constexpr,
    C_LAYOUT: gl.constexpr,
    B_SHAPE: gl.constexpr,
    TMEM_LAYOUT: gl.constexpr,
    TMEM_REG: gl.constexpr,
    TRANS_B: gl.constexpr,
    NUM_BUFFERS: gl.constexpr,
):
    a_desc = tma.make_tensor_descriptor(
        a_ptr, [M, K], [stride_am, 1], [BLOCK_M, BLOCK_K], A_LAYOUT
    )
    b_desc = tma.make_tensor_descriptor(
        b_ptr,
        [N, K] if TRANS_B else [K, N],
        [stride_bk, 1],
        B_SHAPE,
        B_LAYOUT,
    )
    c_desc = tma.make_tensor_descriptor(
        c_ptr, [M, N], [stride_cm, 1], [BLOCK_M, BLOCK_N], C_LAYOUT
    )

    a_bufs = gl.allocate_shared_memory(
        DTYPE, [NUM_BUFFERS, BLOCK_M, BLOCK_K], A_LAYOUT
    )
    b_bufs = gl.allocate_shared_memory(DTYPE, [NUM_BUFFERS] + B_SHAPE, B_LAYOUT)

    pid_m = gl.program_id(0)
    pid_n = gl.program_id(1)
    off_m = pid_m * BLOCK_M
    off_n = pid_n * BLOCK_N

    tma_bars = gl.allocate_shared_memory(
        gl.int64, [NUM_BUFFERS, 1], mbarrier.MBarrierLayout()
    )
    mma_bars = gl.allocate_shared_memory(
        gl.int64, [NUM_BUFFERS, 1], mbarrier.MBarrierLayout()
    )
    for i in gl.static_range(NUM_BUFFERS):
        mbarrier.init(tma_bars.index(i), count=1)
        mbarrier.init(mma_bars.index(i), count=1)

    acc_tmem = allocate_tensor_memory(gl.float32, [BLOCK_M, BLOCK_N], TMEM_LAYOUT)
    idx = 0
    phase = 0
    use_acc = False
    for k in range(0, K, BLOCK_K):
        a = a_bufs.index(idx)
        b = b_bufs.index(idx)
        tma_bar = tma_bars.index(idx)
        mma_bar = mma_bars.index(idx)
        mbarrier.expect(
            tma_bar, a_desc.block_type.nbytes + b_desc.block_type.nbytes
        )
        tma.async_copy_global_to_shared(a_desc, [off_m, k], tma_bar, a)
        tma.async_copy_global_to_shared(
            b_desc, [off_n, k] if TRANS_B else [k, off_n], tma_bar, b
        )
        mbarrier.wait(tma_bar, phase=phase)

        if TRANS_B:
            b = b.permute((1, 0))
        tcgen05_mma(a, b, acc_tmem, use_acc=use_acc)
        tcgen05_commit(mma_bar)
        mbarrier.wait(mma_bar, phase=phase)
        use_acc = True

        idx += 1
        if idx == NUM_BUFFERS:
            idx = 0
            phase ^= 1

    for i in gl.static_range(NUM_BUFFERS):
        mbarrier.invalidate(tma_bars.index(i))
        mbarrier.invalidate(mma_bars.index(i))

    acc = acc_tmem.load(TMEM_REG)
    c_smem = gl.allocate_shared_memory(DTYPE, [BLOCK_M, BLOCK_N], C_LAYOUT)
    c_smem.store(acc.to(DTYPE))
    fence_async_shared()
    tma.async_copy_shared_to_global(c_desc, [off_m, off_n], c_smem)
    tma.store_wait(pendings=0)

# config = {"BLOCK_K": 64, "BLOCK_M": 128, "BLOCK_N": 256, "arch": "sm_100", "dtype": "bf16", "num_buffers": 1, "num_warps": 8, "trans_b": 1}
# arch = sm_100


// ===== COMPILED SASS (sm_100a) =====

	.target	sm_100a

	.elftype	@"ET_EXEC"


//--------------------- .note.nv.tkinfo           --------------------------
	.section	.note.nv.tkinfo,"",@"SHT_NOTE"
	.sectionflags	@"SHF_NOTE_NV_TKINFO"
	.tkinfo
        /*0018*/ 	.word	0x00000081
        /*0030*/ 	.string	""
        /*0030*/ 	.string	"ptxas-blackwell"
        /*0030*/ 	.string	"Cuda compilation tools, release 12.9, V12.9.86"
        /*0030*/ 	.string	"Build cuda_12.9.r12.9/compiler.36037853_0"
        /*0030*/ 	.string	"-v  -suppress-debug-info  -lineinfo  -arch sm_100a "



//--------------------- .note.nv.cuver            --------------------------
	.section	.note.nv.cuver,"",@"SHT_NOTE"
	.sectionflags	@"SHF_NOTE_NV_CUVER"
        /*0018*/ 	.short	0x0001
        /*001a*/ 	.short	0x0064
        /*001c*/ 	.short	0x0001
        /*001e*/ 	.short	0x0000
        /*0020*/ 	.short	0x0001
        /*0022*/ 	.short	0x0000


//--------------------- .nv.info                  --------------------------
	.section	.nv.info,"",@"SHT_CUDA_INFO"
	.align	4


	//----- nvinfo : EIATTR_REGCOUNT
	.align		4
        /*0000*/ 	.byte	0x04, 0x2f
        /*0002*/ 	.short	(.L_4 - .L_3)
	.align		4
.L_3:
        /*0004*/ 	.word	index@(gluon_tcgen05)
        /*0008*/ 	.word	0x00000087


	//----- nvinfo : EIATTR_FRAME_SIZE
	.align		4
.L_4:
        /*000c*/ 	.byte	0x04, 0x11
        /*000e*/ 	.short	(.L_6 - .L_5)
	.align		4
.L_5:
        /*0010*/ 	.word	index@($__internal_2_$__cuda_sm10x_tcgen05_guardrail_trap_unallocated_columns_being_dealloced)
        /*0014*/ 	.word	0x00000000


	//----- nvinfo : EIATTR_FRAME_SIZE
	.align		4
.L_6:
        /*0018*/ 	.byte	0x04, 0x11
        /*001a*/ 	.short	(.L_8 - .L_7)
	.align		4
.L_7:
        /*001c*/ 	.word	index@($__internal_1_$__cuda_sm10x_tcgen05_guardrail_trap_phase_invalid_during_alloc)
        /*0020*/ 	.word	0x00000000


	//----- nvinfo : EIATTR_FRAME_SIZE
	.align		4
.L_8:
        /*0024*/ 	.byte	0x04, 0x11
        /*0026*/ 	.short	(.L_10 - .L_9)
	.align		4
.L_9:
        /*0028*/ 	.word	index@($__internal_0_$__cuda_sm10x_tcgen05_guardrail_trap_col_being_dealloced_not_returned_by_alloc)
        /*002c*/ 	.word	0x00000000


	//----- nvinfo : EIATTR_FRAME_SIZE
	.align		4
.L_10:
        /*0030*/ 	.byte	0x04, 0x11
        /*0032*/ 	.short	(.L_12 - .L_11)
	.align		4
.L_11:
        /*0034*/ 	.word	index@(gluon_tcgen05)
        /*0038*/ 	.word	0x00000000


	//----- nvinfo : EIATTR_MIN_STACK_SIZE
	.align		4
.L_12:
        /*003c*/ 	.byte	0x04, 0x12
        /*003e*/ 	.short	(.L_14 - .L_13)
	.align		4
.L_13:
        /*0040*/ 	.word	index@(gluon_tcgen05)
        /*0044*/ 	.word	0x00000000
.L_14:


//--------------------- .nv.info.gluon_tcgen05    --------------------------
	.section	.nv.info.gluon_tcgen05,"",@"SHT_CUDA_INFO"
	.sectionflags	@""
	.align	4


	//----- nvinfo : EIATTR_CUDA_API_VERSION
	.align		4
        /*0000*/ 	.byte	0x04, 0x37
        /*0002*/ 	.short	(.L_16 - .L_15)
.L_15:
        /*0004*/ 	.word	0x00000081


	//----- nvinfo : EIATTR_KPARAM_INFO
	.align		4
.L_16:
        /*0008*/ 	.byte	0x04, 0x17
        /*000a*/ 	.short	(.L_18 - .L_17)
.L_17:
        /*000c*/ 	.word	0x00000000
        /*0010*/ 	.short	0x000a
        /*0012*/ 	.short	0x0048
        /*0014*/ 	.byte	0x00, 0xf4, 0x21, 0x00


	//----- nvinfo : EIATTR_KPARAM_INFO
	.align		4
.L_18:
        /*0018*/ 	.byte	0x04, 0x17
        /*001a*/ 	.short	(.L_20 - .L_19)
.L_19:
        /*001c*/ 	.word	0x00000000
        /*0020*/ 	.short	0x0009
        /*0022*/ 	.short	0x0040
        /*0024*/ 	.byte	0x00, 0xf4, 0x21, 0x00


	//----- nvinfo : EIATTR_KPARAM_INFO
	.align		4
.L_20:
        /*0028*/ 	.byte	0x04, 0x17
        /*002a*/ 	.short	(.L_22 - .L_21)
.L_21:
        /*002c*/ 	.word	0x00000000
        /*0030*/ 	.short	0x0008
        /*0032*/ 	.short	0x0038
        /*0034*/ 	.byte	0x00, 0xf0, 0x21, 0x00


	//----- nvinfo : EIATTR_KPARAM_INFO
	.align		4
.L_22:
        /*0038*/ 	.byte	0x04, 0x17
        /*003a*/ 	.short	(.L_24 - .L_23)
.L_23:
        /*003c*/ 	.word	0x00000000
        /*0040*/ 	.short	0x0007
        /*0042*/ 	.short	0x0030
        /*0044*/ 	.byte	0x00, 0xf0, 0x21, 0x00


	//----- nvinfo : EIATTR_KPARAM_INFO
	.align		4
.L_24:
        /*0048*/ 	.byte	0x04, 0x17
        /*004a*/ 	.short	(.L_26 - .L_25)
.L_25:
        /*004c*/ 	.word	0x00000000
        /*0050*/ 	.short	0x0006
        /*0052*/ 	.short	0x0028
        /*0054*/ 	.byte	0x00, 0xf0, 0x21, 0x00


	//----- nvinfo : EIATTR_KPARAM_INFO
	.align		4
.L_26:
        /*0058*/ 	.byte	0x04, 0x17
        /*005a*/ 	.short	(.L_28 - .L_27)
.L_27:
        /*005c*/ 	.word	0x00000000
        /*0060*/ 	.short	0x0005
        /*0062*/ 	.short	0x0020
        /*0064*/ 	.byte	0x00, 0xf0, 0x11, 0x00


	//----- nvinfo : EIATTR_KPARAM_INFO
	.align		4
.L_28:
        /*0068*/ 	.byte	0x04, 0x17
        /*006a*/ 	.short	(.L_30 - .L_29)
.L_29:
        /*006c*/ 	.word	0x00000000
        /*0070*/ 	.short	0x0004
        /*0072*/ 	.short	0x001c
        /*0074*/ 	.byte	0x00, 0xf0, 0x11, 0x00


	//----- nvinfo : EIATTR_KPARAM_INFO
	.align		4
.L_30:
        /*0078*/ 	.byte	0x04, 0x17
        /*007a*/ 	.short	(.L_32 - .L_31)
.L_31:
        /*007c*/ 	.word	0x00000000
        /*0080*/ 	.short	0x0003
        /*0082*/ 	.short	0x0018
        /*0084*/ 	.byte	0x00, 0xf0, 0x11, 0x00


	//----- nvinfo : EIATTR_KPARAM_INFO
	.align		4
.L_32:
        /*0088*/ 	.byte	0x04, 0x17
        /*008a*/ 	.short	(.L_34 - .L_33)
.L_33:
        /*008c*/ 	.word	0x00000000
        /*0090*/ 	.short	0x0002
        /*0092*/ 	.short	0x0010
        /*0094*/ 	.byte	0x00, 0xf4, 0x21, 0x00


	//----- nvinfo : EIATTR_KPARAM_INFO
	.align		4
.L_34:
        /*0098*/ 	.byte	0x04, 0x17
        /*009a*/ 	.short	(.L_36 - .L_35)
.L_35:
        /*009c*/ 	.word	0x00000000
        /*00a0*/ 	.short	0x0001
        /*00a2*/ 	.short	0x0008
        /*00a4*/ 	.byte	0x00, 0xf4, 0x21, 0x00


	//----- nvinfo : EIATTR_KPARAM_INFO
	.align		4
.L_36:
        /*00a8*/ 	.byte	0x04, 0x17
        /*00aa*/ 	.short	(.L_38 - .L_37)
.L_37:
        /*00ac*/ 	.word	0x00000000
        /*00b0*/ 	.short	0x0000
        /*00b2*/ 	.short	0x0000
        /*00b4*/ 	.byte	0x00, 0xf4, 0x21, 0x00


	//----- nvinfo : EIATTR_AT_ENTRY_FRAGMENTS
	.align		4
.L_38:
        /*00b8*/ 	.byte	0x04, 0x4f
        /*00ba*/ 	.short	(.L_40 - .L_39)


	//   ....[0]....
.L_39:
        /*00bc*/ 	.word	0x00000004


	//----- nvinfo : EIATTR_RESERVED_SMEM_USED
	.align		4
.L_40:
        /*00c0*/ 	.byte	0x01, 0x41
	.zero		2


	//----- nvinfo : EIATTR_SPARSE_MMA_MASK
	.align		4
        /*00c4*/ 	.byte	0x03, 0x50
        /*00c6*/ 	.short	0x0000


	//----- nvinfo : EIATTR_TCGEN05_1CTA_USED
	.align		4
        /*00c8*/ 	.byte	0x01, 0x51
	.zero		2


	//----- nvinfo : EIATTR_MAXREG_COUNT
	.align		4
        /*00cc*/ 	.byte	0x03, 0x1b
        /*00ce*/ 	.short	0x00ff


	//----- nvinfo : EIATTR_NUM_BARRIERS
	.align		4
        /*00d0*/ 	.byte	0x02, 0x4c
        /*00d2*/ 	.byte	0x01
	.zero		1


	//----- nvinfo : EIATTR_INT_WARP_WIDE_INSTR_OFFSETS
	.align		4
        /*00d4*/ 	.byte	0x04, 0x31
        /*00d6*/ 	.short	(.L_42 - .L_41)


	//   ....[0]....
.L_41:
        /*00d8*/ 	.word	0x00001760


	//   ....[1]....
        /*00dc*/ 	.word	0x00001780


	//   ....[2]....
        /*00e0*/ 	.word	0x00001800


	//   ....[3]....
        /*00e4*/ 	.word	0x00001910


	//   ....[4]....
        /*00e8*/ 	.word	0x00001920


	//   ....[5]....
        /*00ec*/ 	.word	0x00001990


	//   ....[6]....
        /*00f0*/ 	.word	0x000019a0


	//   ....[7]....
        /*00f4*/ 	.word	0x00001c20


	//   ....[8]....
        /*00f8*/ 	.word	0x00001c30


	//   ....[9]....
        /*00fc*/ 	.word	0x00001d50


	//   ....[10]....
        /*0100*/ 	.word	0x00001d60


	//   ....[11]....
        /*0104*/ 	.word	0x00001da0


	//   ....[12]....
        /*0108*/ 	.word	0x00001de0


	//   ....[13]....
        /*010c*/ 	.word	0x00001f80


	//   ....[14]....
        /*0110*/ 	.word	0x00001f90


	//   ....[15]....
        /*0114*/ 	.word	0x000021c0


	//   ....[16]....
        /*0118*/ 	.word	0x000021e0


	//   ....[17]....
        /*011c*/ 	.word	0x00002950


	//   ....[18]....
        /*0120*/ 	.word	0x000029a0


	//----- nvinfo : EIATTR_COOP_GROUP_MASK_REGIDS
	.align		4
.L_42:
        /*0124*/ 	.byte	0x04, 0x29
        /*0126*/ 	.short	(.L_44 - .L_43)


	//   ....[0]....
.L_43:
        /*0128*/ 	.word	0xffffffff


	//   ....[1]....
        /*012c*/ 	.word	0xffffffff


	//   ....[2]....
        /*0130*/ 	.word	0xffffffff


	//   ....[3]....
        /*0134*/ 	.word	0xffffffff


	//   ....[4]....
        /*0138*/ 	.word	0xffffffff


	//   ....[5]....
        /*013c*/ 	.word	0xffffffff


	//   ....[6]....
        /*0140*/ 	.word	0xffffffff


	//   ....[7]....
        /*0144*/ 	.word	0xffffffff


	//   ....[8]....
        /*0148*/ 	.word	0xffffffff


	//   ....[9]....
        /*014c*/ 	.word	0xffffffff


	//----- nvinfo : EIATTR_COOP_GROUP_INSTR_OFFSETS
	.align		4
.L_44:
        /*0150*/ 	.byte	0x04, 0x28
        /*0152*/ 	.short	(.L_46 - .L_45)


	//   ....[0]....
.L_45:
        /*0154*/ 	.word	0x00000050


	//   ....[1]....
        /*0158*/ 	.word	0x00000310


	//   ....[2]....
        /*015c*/ 	.word	0x00000500


	//   ....[3]....
        /*0160*/ 	.word	0x000009a0


	//   ....[4]....
        /*0164*/ 	.word	0x00000ae0


	//   ....[5]....
        /*0168*/ 	.word	0x00000fe0


	//   ....[6]....
        /*016c*/ 	.word	0x00001120


	//   ....[7]....
        /*0170*/ 	.word	0x00001610


	//   ....[8]....
        /*0174*/ 	.word	0x000027e0


	//   ....[9]....
        /*0178*/ 	.word	0x00002a50


	//----- nvinfo : EIATTR_VRC_CTA_INIT_COUNT
	.align		4
.L_46:
        /*017c*/ 	.byte	0x02, 0x4a
        /*017e*/ 	.byte	0x80
	.zero		1


	//----- nvinfo : EIATTR_MBARRIER_INSTR_OFFSETS
	.align		4
        /*0180*/ 	.byte	0x04, 0x39
        /*0182*/ 	.short	(.L_48 - .L_47)


	//   ....[0]....
.L_47:
        /*0184*/ 	.word	0x00001820
        /*0188*/ 	.word	0x000000ff
        /*018c*/ 	.word	0x0000c000
        /*0190*/ 	.short	0x0100
        /*0192*/ 	.byte	0x08
	.zero		1


	//   ....[1]....
        /*0194*/ 	.word	0x00001830
        /*0198*/ 	.word	0x000000ff
        /*019c*/ 	.word	0x0000c010
        /*01a0*/ 	.short	0x0100
        /*01a2*/ 	.byte	0x08
	.zero		1


	//   ....[2]....
        /*01a4*/ 	.word	0x00001ae0
        /*01a8*/ 	.word	0x000000ff
        /*01ac*/ 	.word	0x0000c000
        /*01b0*/ 	.short	0x010a
        /*01b2*/ 	.byte	0x08
	.zero		1


	//   ....[3]....
        /*01b4*/ 	.word	0x00001c80
        /*01b8*/ 	.word	0x000000ff
        /*01bc*/ 	.word	0x0000c010
        /*01c0*/ 	.short	0x010a
        /*01c2*/ 	.byte	0x08
	.zero		1


	//   ....[4]....
        /*01c4*/ 	.word	0x00001e60
        /*01c8*/ 	.word	0x000000ff
        /*01cc*/ 	.word	0x0000c000
        /*01d0*/ 	.short	0x010a
        /*01d2*/ 	.byte	0x08
	.zero		1


	//   ....[5]....
        /*01d4*/ 	.word	0x00001fd0
        /*01d8*/ 	.word	0x000000ff
        /*01dc*/ 	.word	0x0000c010
        /*01e0*/ 	.short	0x010a
        /*01e2*/ 	.byte	0x08
	.zero		1


	//   ....[6]....
        /*01e4*/ 	.word	0x00002060
        /*01e8*/ 	.word	0x000000ff
        /*01ec*/ 	.word	0x0000c000
        /*01f0*/ 	.short	0x0108
        /*01f2*/ 	.byte	0x08
	.zero		1


	//   ....[7]....
        /*01f4*/ 	.word	0x00002070
        /*01f8*/ 	.word	0x000000ff
        /*01fc*/ 	.word	0x0000c010
        /*0200*/ 	.short	0x0108
        /*0202*/ 	.byte	0x08
	.zero		1


	//   ....[8]....
        /*0204*/ 	.word	0x00002a70
        /*0208*/ 	.word	0x000000ff
        /*020c*/ 	.word	0x0000c000
        /*0210*/ 	.short	0x010a
        /*0212*/ 	.byte	0x08
	.zero		1


	//   ....[9]....
        /*0214*/ 	.word	0x00002aa0
        /*0218*/ 	.word	0x000000ff
        /*021c*/ 	.word	0x0000c010
        /*0220*/ 	.short	0x010a
        /*0222*/ 	.byte	0x08
	.zero		1


	//   ....[10]....
        /*0224*/ 	.word	0x00002ad0
        /*0228*/ 	.word	0x000000ff
        /*022c*/ 	.word	0x0000c000
        /*0230*/ 	.short	0x010a
        /*0232*/ 	.byte	0x08
	.zero		1


	//   ....[11]....
        /*0234*/ 	.word	0x00002b00
        /*0238*/ 	.word	0x000000ff
        /*023c*/ 	.word	0x0000c010
        /*0240*/ 	.short	0x010a
        /*0242*/ 	.byte	0x08
	.zero		1


	//----- nvinfo : EIATTR_NUM_MBARRIERS
	.align		4
.L_48:
        /*0244*/ 	.byte	0x03, 0x38
        /*0246*/ 	.short	0x0002


	//----- nvinfo : EIATTR_EXIT_INSTR_OFFSETS
	.align		4
        /*0248*/ 	.byte	0x04, 0x1c
        /*024a*/ 	.short	(.L_50 - .L_49)


	//   ....[0]....
.L_49:
        /*024c*/ 	.word	0x00002a60


	//----- nvinfo : EIATTR_REQNTID
	.align		4
.L_50:
        /*0250*/ 	.byte	0x04, 0x10
        /*0252*/ 	.short	(.L_52 - .L_51)
.L_51:
        /*0254*/ 	.word	0x00000100
        /*0258*/ 	.word	0x00000001
        /*025c*/ 	.word	0x00000001


	//----- nvinfo : EIATTR_CRS_STACK_SIZE
	.align		4
.L_52:
        /*0260*/ 	.byte	0x04, 0x1e
        /*0262*/ 	.short	(.L_54 - .L_53)
.L_53:
        /*0264*/ 	.word	0x00000000


	//----- nvinfo : EIATTR_CBANK_PARAM_SIZE
	.align		4
.L_54:
        /*0268*/ 	.byte	0x03, 0x19
        /*026a*/ 	.short	0x0050


	//----- nvinfo : EIATTR_PARAM_CBANK
	.align		4
        /*026c*/ 	.byte	0x04, 0x0a
        /*026e*/ 	.short	(.L_56 - .L_55)
	.align		4
.L_55:
        /*0270*/ 	.word	index@(.nv.constant0.gluon_tcgen05)
        /*0274*/ 	.short	0x0380
        /*0276*/ 	.short	0x0050


	//----- nvinfo : EIATTR_SW_WAR
	.align		4
.L_56:
        /*0278*/ 	.byte	0x04, 0x36
        /*027a*/ 	.short	(.L_58 - .L_57)
.L_57:
        /*027c*/ 	.word	0x00000008
.L_58:


//--------------------- .nv.compat                --------------------------
	.section	.nv.compat,"",@"SHT_CUDA_COMPAT_INFO"
	.align	4
        /*0000*/ 	.byte	0x02, 0x02, 0x02, 0x00, 0x02, 0x05, 0x05, 0x00, 0x02, 0x03, 0x03, 0x00, 0x02, 0x06, 0x01, 0x00


//--------------------- .nv.callgraph             --------------------------
	.section	.nv.callgraph,"",@"SHT_CUDA_CALLGRAPH"
	.align	4
	.sectionentsize	8
	.align		4
        /*0000*/ 	.word	0x00000000
	.align		4
        /*0004*/ 	.word	0xffffffff
	.align		4
        /*0008*/ 	.word	0x00000000
	.align		4
        /*000c*/ 	.word	0xfffffffe
	.align		4
        /*0010*/ 	.word	0x00000000
	.align		4
        /*0014*/ 	.word	0xfffffffd
	.align		4
        /*0018*/ 	.word	0x00000000
	.align		4
        /*001c*/ 	.word	0xfffffffc


//--------------------- .text.gluon_tcgen05       --------------------------
	.section	.text.gluon_tcgen05,"ax",@progbits
	.align	128
        .global         gluon_tcgen05
        .type           gluon_tcgen05,@function
        .size           gluon_tcgen05,(.L_x_73 - gluon_tcgen05)
        .other          gluon_tcgen05,@"STO_CUDA_ENTRY STV_DEFAULT"
gluon_tcgen05:
.text.gluon_tcgen05:
[----:B------:R-:W1:Y:S01]  /*0000*/  LDC R1, c[0x0][0x37c] ;  /* 0x0000df00ff017b82 */ /* 0x000e620000000800 */
[----:B------:R-:W2:Y:S02]  /*0010*/  S2R R0, SR_TID.X ;  /* 0x0000000000007919 */ /* 0x000ea40000002100 */
[----:B--2---:R-:W-:-:S13]  /*0020*/  ISETP.GE.U32.AND P2, PT, R0, 0x20, PT ;  /* 0x000000200000780c */ /* 0x004fda0003f46070 */
[----:B------:R-:W-:Y:S05]  /*0030*/  @P2 BRA `(.L_x_0) ;  /* 0x0000000000b82947 */ /* 0x000fea0003800000 */
[----:B------:R-:W2:Y:S01]  /*0040*/  S2UR UR6, SR_CgaCtaId ;  /* 0x00000000000679c3 */ /* 0x000ea20000008800 */
[----:B------:R-:W-:Y:S01]  /*0050*/  NOP ;  /* 0x0000000000007918 */ /* 0x000fe20000000000 */
[----:B------:R-:W-:Y:S02]  /*0060*/  UMOV UR4, 0x40 ;  /* 0x0000004000047882 */ /* 0x000fe40000000000 */
[----:B--2---:R-:W-:-:S09]  /*0070*/  ULEA UR4, UR6, UR4, 0x18 ;  /* 0x0000000406047291 */ /* 0x004fd2000f8ec0ff */
[----:B------:R-:W2:Y:S01]  /*0080*/  LDS.U8 R2, [UR4] ;  /* 0x00000004ff027984 */ /* 0x000ea20008000000 */
[----:B------:R-:W-:Y:S02]  /*0090*/  UMOV UR4, 0x400 ;  /* 0x0000040000047882 */ /* 0x000fe40000000000 */
[----:B------:R-:W-:Y:S01]  /*00a0*/  ULEA UR4, UR6, UR4, 0x18 ;  /* 0x0000000406047291 */ /* 0x000fe2000f8ec0ff */
[----:B--2---:R-:W-:-:S13]  /*00b0*/  ISETP.NE.AND P0, PT, R2, RZ, PT ;  /* 0x000000ff0200720c */ /* 0x004fda0003f05270 */
[----:B------:R-:W-:Y:S05]  /*00c0*/  @P0 BRA `(.L_x_1) ;  /* 0x00000000007c0947 */ /* 0x000fea0003800000 */
[----:B------:R-:W-:-:S13]  /*00d0*/  ELECT P0, URZ, PT ;  /* 0x0000000000ff782f */ /* 0x000fda0003800000 */
[----:B------:R-:W-:Y:S05]  /*00e0*/  @!P0 BRA `(.L_x_2) ;  /* 0x0000000000848947 */ /* 0x000fea0003800000 */
[----:B------:R-:W-:Y:S01]  /*00f0*/  UMOV UR5, 0x8 ;  /* 0x0000000800057882 */ /* 0x000fe20000000000 */
[----:B------:R-:W-:Y:S02]  /*0100*/  IMAD.MOV.U32 R5, RZ, RZ, 0x1 ;  /* 0x00000001ff057424 */ /* 0x000fe400078e00ff */
[----:B------:R-:W-:Y:S02]  /*0110*/  IMAD.MOV.U32 R3, RZ, RZ, 0xff ;  /* 0x000000ffff037424 */ /* 0x000fe400078e00ff */
[----:B------:R-:W-:Y:S04]  /*0120*/  DEPBAR.LE SB2, 0x36 ;  /* 0x0000ad800000791a */ /* 0x000fe80000000000 */
[----:B------:R-:W2:Y:S02]  /*0130*/  UTCATOMSWS.FIND_AND_SET.ALIGN UP0, UR5, UR5 ;  /* 0x00000005000575e3 */ /* 0x000ea40008000800 */
[----:B--2---:R-:W-:-:S04]  /*0140*/  PLOP3.LUT P0, PT, PT, PT, UP0, 0x80, 0x8 ;  /* 0x000000000008781c */ /* 0x004fc80003f0f008 */
[----:B------:R-:W-:-:S04]  /*0150*/  SEL R2, RZ, 0xffffffff, !P0 ;  /* 0xffffffffff027807 */ /* 0x000fc80004000000 */
[----:B------:R-:W-:Y:S01]  /*0160*/  ISETP.NE.AND P0, PT, R2, RZ, PT ;  /* 0x000000ff0200720c */ /* 0x000fe20003f05270 */
[----:B------:R-:W-:-:S12]  /*0170*/  IMAD.U32 R2, RZ, RZ, UR5 ;  /* 0x00000005ff027e24 */ /* 0x000fd8000f8e00ff */
[----:B------:R-:W-:Y:S05]  /*0180*/  @P0 BRA `(.L_x_3) ;  /* 0x0000000000240947 */ /* 0x000fea0003800000 */
.L_x_4:
[----:B------:R-:W-:Y:S05]  /*0190*/  NANOSLEEP 0x64 ;  /* 0x000000640000795d */ /* 0x000fea0003800000 */
[----:B------:R-:W-:-:S05]  /*01a0*/  UMOV UR5, 0x8 ;  /* 0x0000000800057882 */ /* 0x000fca0000000000 */
[----:B------:R-:W-:Y:S04]  /*01b0*/  DEPBAR.LE SB2, 0x36 ;  /* 0x0000ad800000791a */ /* 0x000fe80000000000 */
[----:B------:R-:W2:Y:S02]  /*01c0*/  UTCATOMSWS.FIND_AND_SET.ALIGN UP0, UR5, UR5 ;  /* 0x00000005000575e3 */ /* 0x000ea40008000800 */
[----:B--2---:R-:W-:-:S04]  /*01d0*/  PLOP3.LUT P0, PT, PT, PT, UP0, 0x80, 0x8 ;  /* 0x000000000008781c */ /* 0x004fc80003f0f008 */
[----:B------:R-:W-:-:S04]  /*01e0*/  SEL R2, RZ, 0xffffffff, !P0 ;  /* 0xffffffffff027807 */ /* 0x000fc80004000000 */
[----:B------:R-:W-:Y:S01]  /*01f0*/  ISETP.NE.AND P0, PT, R2, RZ, PT ;  /* 0x000000ff0200720c */ /* 0x000fe20003f05270 */
[----:B------:R-:W-:-:S12]  /*0200*/  IMAD.U32 R2, RZ, RZ, UR5 ;  /* 0x00000005ff027e24 */ /* 0x000fd8000f8e00ff */
[----:B------:R-:W-:Y:S05]  /*0210*/  @!P0 BRA `(.L_x_4) ;  /* 0xfffffffc00dc8947 */ /* 0x000fea000383ffff */
.L_x_3:
[C---:B------:R-:W-:Y:S01]  /*0220*/  VIADD R4, R2.reuse, 0x10 ;  /* 0x0000001002047836 */ /* 0x040fe20000000000 */
[----:B------:R-:W-:Y:S01]  /*0230*/  UMOV UR5, 0x50 ;  /* 0x0000005000057882 */ /* 0x000fe20000000000 */
[----:B------:R-:W-:Y:S01]  /*0240*/  SHF.L.U32 R3, R3, R2, RZ ;  /* 0x0000000203037219 */ /* 0x000fe200000006ff */
[----:B------:R-:W-:Y:S01]  /*0250*/  ULEA UR5, UR6, UR5, 0x18 ;  /* 0x0000000506057291 */ /* 0x000fe2000f8ec0ff */
[----:B------:R-:W-:Y:S01]  /*0260*/  IMAD.SHL.U32 R2, R2, 0x20, RZ ;  /* 0x0000002002027824 */ /* 0x000fe200078e00ff */
[----:B------:R-:W-:-:S04]  /*0270*/  SHF.L.U32 R4, R5, R4, RZ ;  /* 0x0000000405047219 */ /* 0x000fc800000006ff */
[----:B------:R-:W-:-:S05]  /*0280*/  LOP3.LUT R3, R4, R3, RZ, 0xfc, !PT ;  /* 0x0000000304037212 */ /* 0x000fca00078efcff */
[----:B------:R2:W-:Y:S04]  /*0290*/  ATOMS.OR RZ, [UR5], R3 ;  /* 0x00000003ffff798c */ /* 0x0005e8000b000005 */
[----:B------:R2:W-:Y:S01]  /*02a0*/  STS [UR4], R2 ;  /* 0x00000002ff007988 */ /* 0x0005e20008000804 */
[----:B------:R-:W-:Y:S05]  /*02b0*/  BRA `(.L_x_2) ;  /* 0x0000000000107947 */ /* 0x000fea0003800000 */
.L_x_1:
[----:B------:R-:W-:Y:S01]  /*02c0*/  IMAD.MOV.U32 R3, RZ, RZ, -0x1 ;  /* 0xffffffffff037424 */ /* 0x000fe200078e00ff */
[----:B------:R-:W-:-:S04]  /*02d0*/  MOV R2, 0x300 ;  /* 0x0000030000027802 */ /* 0x000fc80000000f00 */
[----:B------:R2:W-:Y:S03]  /*02e0*/  STS [UR4], R3 ;  /* 0x00000003ff007988 */ /* 0x0005e60008000804 */
[----:B-12---:R-:W-:Y:S05]  /*02f0*/  CALL.REL.NOINC `($__internal_1_$__cuda_sm10x_tcgen05_guardrail_trap_phase_invalid_during_alloc) ;  /* 0x0000002800187944 */ /* 0x006fea0003c00000 */
.L_x_2:
[----:B------:R-:W-:Y:S05]  /*0300*/  WARPSYNC.ALL ;  /* 0x0000000000007948 */ /* 0x000fea0003800000 */
[----:B------:R-:W-:Y:S01]  /*0310*/  NOP ;  /* 0x0000000000007918 */ /* 0x000fe20000000000 */
.L_x_0:
[----:B------:R-:W3:Y:S08]  /*0320*/  S2UR UR4, SR_CgaCtaId ;  /* 0x00000000000479c3 */ /* 0x000ef00000008800 */
[----:B------:R-:W-:Y:S01]  /*0330*/  BAR.SYNC.DEFER_BLOCKING 0x0 ;  /* 0x0000000000007b1d */ /* 0x000fe20000010000 */
[----:B------:R-:W-:-:S05]  /*0340*/  LOP3.LUT R132, R0, 0xff, RZ, 0xc0, !PT ;  /* 0x000000ff00847812 */ /* 0x000fca00078ec0ff */
[----:B------:R-:W-:Y:S02]  /*0350*/  UMOV UR8, 0x400 ;  /* 0x0000040000087882 */ /* 0x000fe40000000000 */
[----:B------:R-:W4:Y:S08]  /*0360*/  LDC R4, c[0x0][0x398] ;  /* 0x0000e600ff047b82 */ /* 0x000f300000000800 */
[----:B------:R-:W5:Y:S01]  /*0370*/  LDC R12, c[0x0][0x3a0] ;  /* 0x0000e800ff0c7b82 */ /* 0x000f620000000800 */
[----:B---3--:R-:W-:-:S07]  /*0380*/  ULEA UR8, UR4, UR8, 0x18 ;  /* 0x0000000804087291 */ /* 0x008fce000f8ec0ff */
[----:B------:R-:W3:Y:S02]  /*0390*/  S2UR UR11, SR_CTAID.Y ;  /* 0x00000000000b79c3 */ /* 0x000ee40000002600 */
[----:B--2---:R-:W2:Y:S06]  /*03a0*/  LDS R3, [UR8] ;  /* 0x00000008ff037984 */ /* 0x004eac0008000800 */
[----:B------:R-:W-:Y:S06]  /*03b0*/  BAR.SYNC.DEFER_BLOCKING 0x0 ;  /* 0x0000000000007b1d */ /* 0x000fec0000010000 */
[----:B------:R-:W-:Y:S05]  /*03c0*/  @P2 BRA `(.L_x_5) ;  /* 0x0000000000182947 */ /* 0x000fea0003800000 */
[----:B------:R-:W-:Y:S01]  /*03d0*/  ELECT P0, URZ, PT ;  /* 0x0000000000ff782f */ /* 0x000fe20003800000 */
[----:B------:R-:W-:Y:S01]  /*03e0*/  IMAD.MOV.U32 R2, RZ, RZ, 0x1 ;  /* 0x00000001ff027424 */ /* 0x000fe200078e00ff */
[----:B------:R-:W-:Y:S01]  /*03f0*/  UMOV UR5, 0x40 ;  /* 0x0000004000057882 */ /* 0x000fe20000000000 */
[----:B------:R-:W-:Y:S01]  /*0400*/  UVIRTCOUNT.DEALLOC.SMPOOL 0x80 ;  /* 0x000000800000784c */ /* 0x000fe20000000000 */
[----:B------:R-:W-:-:S09]  /*0410*/  ULEA UR5, UR4, UR5, 0x18 ;  /* 0x0000000504057291 */ /* 0x000fd2000f8ec0ff */
[----:B------:R5:W-:Y:S03]  /*0420*/  @P0 STS.U8 [UR5], R2 ;  /* 0x00000002ff000988 */ /* 0x000be60008000005 */
.L_x_5:
[----:B------:R-:W5:Y:S01]  /*0430*/  S2UR UR4, SR_CTAID.Z ;  /* 0x00000000000479c3 */ /* 0x000f620000002700 */
[----:B------:R-:W4:Y:S01]  /*0440*/  LDCU UR5, c[0x0][0x370] ;  /* 0x00006e00ff0577ac */ /* 0x000f220008000800 */
[----:B------:R-:W-:Y:S01]  /*0450*/  ISETP.GE.U32.AND P0, PT, R132, 0x20, PT ;  /* 0x000000208400780c */ /* 0x000fe20003f06070 */
[----:B----4-:R-:W-:Y:S01]  /*0460*/  VIADD R4, R4, 0xffffffff ;  /* 0xffffffff04047836 */ /* 0x010fe20000000000 */
[C---:B------:R-:W-:Y:S01]  /*0470*/  ISETP.NE.U32.AND P3, PT, R132.reuse, RZ, PT ;  /* 0x000000ff8400720c */ /* 0x040fe20003f65070 */
[----:B------:R-:W5:Y:S01]  /*0480*/  LDCU UR6, c[0x0][0x374] ;  /* 0x00006e80ff0677ac */ /* 0x000f620008000800 */
[----:B------:R-:W-:Y:S01]  /*0490*/  LEA R10, R132, UR8, 0x2 ;  /* 0x00000008840a7c11 */ /* 0x000fe2000f8e10ff */
[----:B-----5:R-:W-:Y:S01]  /*04a0*/  VIADD R11, R12, 0xffffffff ;  /* 0xffffffff0c0b7836 */ /* 0x020fe20000000000 */
[----:B------:R-:W4:Y:S01]  /*04b0*/  S2UR UR31, SR_CTAID.X ;  /* 0x00000000001f79c3 */ /* 0x000f220000002500 */
[----:B------:R-:W5:Y:S01]  /*04c0*/  LDCU.64 UR14, c[0x0][0x3c0] ;  /* 0x00007800ff0e77ac */ /* 0x000f620008000a00 */
[----:B--2---:R-:W-:Y:S01]  /*04d0*/  R2UR UR25, R3 ;  /* 0x00000000031972ca */ /* 0x004fe200000e0000 */
[----:B------:R-:W-:Y:S04]  /*04e0*/  BSSY.RECONVERGENT B0, `(.L_x_6) ;  /* 0x0000011000007945 */ /* 0x000fe80003800200 */
[----:B------:R2:W-:Y:S01]  /*04f0*/  @!P0 STS [R10], RZ ;  /* 0x000000ff0a008388 */ /* 0x0005e20000000800 */
[----:B------:R-:W-:-:S03]  /*0500*/  NOP ;  /* 0x0000000000007918 */ /* 0x000fc60000000000 */
[----:B------:R2:W-:Y:S01]  /*0510*/  @!P3 STS [UR8+0x24], R4 ;  /* 0x00002404ff00b988 */ /* 0x0005e20008000808 */
[----:B---3--:R-:W-:-:S03]  /*0520*/  UIMAD UR4, UR4, UR6, UR11 ;  /* 0x00000006040472a4 */ /* 0x008fc6000f8e020b */
[----:B------:R2:W-:Y:S01]  /*0530*/  @!P3 STS [UR8+0x20], R11 ;  /* 0x0000200bff00b988 */ /* 0x0005e20008000808 */
[----:B----4-:R-:W-:-:S04]  /*0540*/  UIMAD UR4, UR4, UR5, UR31 ;  /* 0x00000005040472a4 */ /* 0x010fc8000f8e021f */
[----:B------:R-:W-:-:S04]  /*0550*/  UIMAD UR4, UR4, 0x180, URZ ;  /* 0x00000180040478a4 */ /* 0x000fc8000f8e02ff */
[----:B-----5:R-:W-:-:S04]  /*0560*/  UIADD3 UR12, UP0, UPT, UR4, UR14, URZ ;  /* 0x0000000e040c7290 */ /* 0x020fc8000ff1e0ff */
[----:B------:R-:W-:Y:S01]  /*0570*/  ULEA.HI.X.SX32 UR13, UR4, UR15, 0x1, UP0 ;  /* 0x0000000f040d7291 */ /* 0x000fe200080f0eff */
[----:B--2---:R-:W-:Y:S11]  /*0580*/  @P3 BRA `(.L_x_7) ;  /* 0x0000000000183947 */ /* 0x004ff60003800000 */
[----:B------:R-:W2:Y:S01]  /*0590*/  LDS R2, [UR8+0x8] ;  /* 0x00000808ff027984 */ /* 0x000ea20008000800 */
[----:B------:R-:W3:Y:S01]  /*05a0*/  LDC.64 R6, c[0x0][0x380] ;  /* 0x0000e000ff067b82 */ /* 0x000ee20000000a00 */
[----:B------:R-:W-:Y:S02]  /*05b0*/  IMAD.MOV.U32 R3, RZ, RZ, 0x70 ;  /* 0x00000070ff037424 */ /* 0x000fe400078e00ff */
[----:B---3--:R3:W-:Y:S03]  /*05c0*/  STS.64 [UR8], R6 ;  /* 0x00000006ff007988 */ /* 0x0087e60008000a08 */
[----:B--2---:R-:W-:-:S05]  /*05d0*/  LOP3.LUT R2, R2, 0x10, R3, 0xd8, !PT ;  /* 0x0000001002027812 */ /* 0x004fca00078ed803 */
[----:B------:R3:W-:Y:S02]  /*05e0*/  STS [UR8+0x8], R2 ;  /* 0x00000802ff007988 */ /* 0x0007e40008000808 */
.L_x_7:
[----:B------:R-:W-:Y:S05]  /*05f0*/  BSYNC.RECONVERGENT B0 ;  /* 0x0000000000007941 */ /* 0x000fea0003800200 */
.L_x_6:
[----:B------:R-:W-:Y:S04]  /*0600*/  BSSY.RECONVERGENT B0, `(.L_x_8) ;  /* 0x000000a000007945 */ /* 0x000fe80003800200 */
[----:B------:R-:W-:Y:S05]  /*0610*/  @P3 BRA `(.L_x_9) ;  /* 0x0000000000203947 */ /* 0x000fea0003800000 */
[----:B---3--:R-:W2:Y:S01]  /*0620*/  LDS R2, [UR8+0x34] ;  /* 0x00003408ff027984 */ /* 0x008ea20008000800 */
[----:B------:R-:W-:Y:S02]  /*0630*/  IMAD.MOV.U32 R3, RZ, RZ, 0x3f000000 ;  /* 0x3f000000ff037424 */ /* 0x000fe400078e00ff */
[----:B------:R-:W-:Y:S01]  /*0640*/  @!P3 IMAD.MOV.U32 R5, RZ, RZ, 0x7f ;  /* 0x0000007fff05b424 */ /* 0x000fe200078e00ff */
[----:B------:R-:W3:Y:S02]  /*0650*/  @!P3 LDS R6, [UR8+0x38] ;  /* 0x00003808ff06b984 */ /* 0x000ee40008000800 */
[----:B--2---:R-:W-:Y:S02]  /*0660*/  LOP3.LUT R2, R2, 0xff000000, R3, 0xb8, !PT ;  /* 0xff00000002027812 */ /* 0x004fe400078eb803 */
[----:B---3--:R-:W-:-:S03]  /*0670*/  @!P3 LOP3.LUT R3, R6, 0xff, R5, 0xb8, !PT ;  /* 0x000000ff0603b812 */ /* 0x008fc600078eb805 */
[----:B------:R2:W-:Y:S04]  /*0680*/  STS [UR8+0x34], R2 ;  /* 0x00003402ff007988 */ /* 0x0005e80008000808 */
[----:B------:R2:W-:Y:S02]  /*0690*/  @!P3 STS [UR8+0x38], R3 ;  /* 0x00003803ff00b988 */ /* 0x0005e40008000808 */
.L_x_9:
[----:B------:R-:W-:Y:S05]  /*06a0*/  BSYNC.RECONVERGENT B0 ;  /* 0x0000000000007941 */ /* 0x000fea0003800200 */
.L_x_8:
[----:B------:R-:W-:Y:S04]  /*06b0*/  BSSY.RECONVERGENT B0, `(.L_x_10) ;  /* 0x000000e000007945 */ /* 0x000fe80003800200 */
[----:B------:R-:W-:Y:S05]  /*06c0*/  @P3 BRA `(.L_x_11) ;  /* 0x0000000000303947 */ /* 0x000fea0003800000 */
[----:B--2---:R-:W2:Y:S01]  /*06d0*/  LDS R3, [UR8+0x34] ;  /* 0x00003408ff037984 */ /* 0x004ea20008000800 */
[----:B------:R-:W4:Y:S03]  /*06e0*/  LDC.64 R8, c[0x0][0x3a8] ;  /* 0x0000ea00ff087b82 */ /* 0x000f260000000a00 */
[----:B---3--:R-:W3:Y:S01]  /*06f0*/  LDS R2, [UR8+0x1c] ;  /* 0x00001c08ff027984 */ /* 0x008ee20008000800 */
[C---:B----4-:R-:W-:Y:S01]  /*0700*/  SHF.L.U64.HI R6, R8.reuse, 0x1, R9 ;  /* 0x0000000108067819 */ /* 0x050fe20000010209 */
[----:B------:R-:W-:-:S03]  /*0710*/  IMAD.SHL.U32 R5, R8, 0x2, RZ ;  /* 0x0000000208057824 */ /* 0x000fc600078e00ff */
[--C-:B------:R-:W-:Y:S02]  /*0720*/  SHF.R.U32.HI R7, RZ, 0x4, R6.reuse ;  /* 0x00000004ff077819 */ /* 0x100fe40000011606 */
[----:B------:R-:W-:-:S05]  /*0730*/  SHF.R.U64 R5, R5, 0x4, R6 ;  /* 0x0000000405057819 */ /* 0x000fca0000001206 */
[----:B------:R4:W-:Y:S01]  /*0740*/  STS [UR8+0xc], R5 ;  /* 0x00000c05ff007988 */ /* 0x0009e20008000808 */
[----:B--2---:R-:W-:Y:S02]  /*0750*/  LOP3.LUT R3, R3, 0x7, RZ, 0xb8, !PT ;  /* 0x0000000703037812 */ /* 0x004fe400078eb8ff */
[----:B---3--:R-:W-:-:S03]  /*0760*/  LOP3.LUT R2, R2, 0xf, R7, 0xb8, !PT ;  /* 0x0000000f02027812 */ /* 0x008fc600078eb807 */
[----:B------:R4:W-:Y:S04]  /*0770*/  STS [UR8+0x34], R3 ;  /* 0x00003403ff007988 */ /* 0x0009e80008000808 */
[----:B------:R4:W-:Y:S02]  /*0780*/  STS [UR8+0x1c], R2 ;  /* 0x00001c02ff007988 */ /* 0x0009e40008000808 */
.L_x_11:
[----:B------:R-:W-:Y:S05]  /*0790*/  BSYNC.RECONVERGENT B0 ;  /* 0x0000000000007941 */ /* 0x000fea0003800200 */
.L_x_10:
[----:B------:R-:W-:Y:S04]  /*07a0*/  BSSY.RECONVERGENT B1, `(.L_x_12) ;  /* 0x000001a000017945 */ /* 0x000fe80003800200 */
[----:B------:R-:W-:Y:S04]  /*07b0*/  BSSY.RELIABLE B0, `(.L_x_13) ;  /* 0x0000015000007945 */ /* 0x000fe80003800100 */
[----:B------:R-:W-:Y:S05]  /*07c0*/  @P3 BRA `(.L_x_14) ;  /* 0x0000000000203947 */ /* 0x000fea0003800000 */
[----:B--234-:R-:W2:Y:S02]  /*07d0*/  LDS R2, [UR8+0x34] ;  /* 0x00003408ff027984 */ /* 0x01cea40008000800 */
[----:B--2---:R-:W-:-:S05]  /*07e0*/  LOP3.LUT R2, R2, 0x38, RZ, 0xb8, !PT ;  /* 0x0000003802027812 */ /* 0x004fca00078eb8ff */
[----:B------:R2:W-:Y:S01]  /*07f0*/  STS [UR8+0x34], R2 ;  /* 0x00003402ff007988 */ /* 0x0005e20008000808 */
[----:B------:R-:W-:Y:S05]  /*0800*/  @P3 BRA `(.L_x_15) ;  /* 0x0000000000203947 */ /* 0x000fea0003800000 */
[----:B--2---:R-:W2:Y:S01]  /*0810*/  LDS R2, [UR8+0x8] ;  /* 0x00000808ff027984 */ /* 0x004ea20008000800 */
[----:B------:R-:W-:-:S05]  /*0820*/  IMAD.MOV.U32 R3, RZ, RZ, 0x780 ;  /* 0x00000780ff037424 */ /* 0x000fca00078e00ff */
[----:B--2---:R-:W-:-:S05]  /*0830*/  LOP3.LUT R2, R2, 0x500, R3, 0xd8, !PT ;  /* 0x0000050002027812 */ /* 0x004fca00078ed803 */
[----:B------:R5:W-:Y:S02]  /*0840*/  STS [UR8+0x8], R2 ;  /* 0x00000802ff007988 */ /* 0x000be40008000808 */
.L_x_14:
[----:B------:R-:W-:Y:S05]  /*0850*/  @P3 BRA `(.L_x_16) ;  /* 0x0000000000283947 */ /* 0x000fea0003800000 */
[----:B--2345:R-:W2:Y:S02]  /*0860*/  LDS R2, [UR8+0x8] ;  /* 0x00000808ff027984 */ /* 0x03cea40008000800 */
[----:B--2---:R-:W-:-:S05]  /*0870*/  LOP3.LUT R2, R2, 0x1800, RZ, 0xb8, !PT ;  /* 0x0000180002027812 */ /* 0x004fca00078eb8ff */
[----:B------:R3:W-:Y:S02]  /*0880*/  STS [UR8+0x8], R2 ;  /* 0x00000802ff007988 */ /* 0x0007e40008000808 */
.L_x_15:
[----:B------:R-:W-:Y:S05]  /*0890*/  @P3 BREAK.RELIABLE B0 ;  /* 0x0000000000003942 */ /* 0x000fea0003800100 */
[----:B------:R-:W-:Y:S05]  /*08a0*/  @P3 BRA `(.L_x_17) ;  /* 0x0000000000243947 */ /* 0x000fea0003800000 */
[----:B------:R-:W4:Y:S01]  /*08b0*/  LDS R3, [UR8+0x8] ;  /* 0x00000808ff037984 */ /* 0x000f220008000800 */
[----:B--23--:R-:W-:-:S05]  /*08c0*/  IMAD.MOV.U32 R2, RZ, RZ, 0x6000 ;  /* 0x00006000ff027424 */ /* 0x00cfca00078e00ff */
[----:B----4-:R-:W-:-:S04]  /*08d0*/  LOP3.LUT R2, R3, 0x6000, R2, 0xd8, !PT ;  /* 0x0000600003027812 */ /* 0x010fc800078ed802 */
[----:B------:R-:W-:-:S05]  /*08e0*/  LOP3.LUT R2, R2, 0x400000, RZ, 0xb8, !PT ;  /* 0x0040000002027812 */ /* 0x000fca00078eb8ff */
[----:B------:R2:W-:Y:S02]  /*08f0*/  STS [UR8+0x8], R2 ;  /* 0x00000802ff007988 */ /* 0x0005e40008000808 */
.L_x_16:
[----:B------:R-:W-:Y:S05]  /*0900*/  BSYNC.RELIABLE B0 ;  /* 0x0000000000007941 */ /* 0x000fea0003800100 */
.L_x_13:
[----:B--2345:R-:W2:Y:S02]  /*0910*/  @!P3 LDS R2, [UR8+0x8] ;  /* 0x00000808ff02b984 */ /* 0x03cea40008000800 */
[----:B--2---:R-:W-:-:S05]  /*0920*/  @!P3 LOP3.LUT R2, R2, 0x8000, RZ, 0xb8, !PT ;  /* 0x000080000202b812 */ /* 0x004fca00078eb8ff */
[----:B------:R4:W-:Y:S02]  /*0930*/  @!P3 STS [UR8+0x8], R2 ;  /* 0x00000802ff00b988 */ /* 0x0009e40008000808 */
.L_x_17:
[----:B------:R-:W-:Y:S05]  /*0940*/  BSYNC.RECONVERGENT B1 ;  /* 0x0000000000017941 */ /* 0x000fea0003800200 */
.L_x_12:
[----:B------:R-:W-:Y:S05]  /*0950*/  WARPSYNC.ALL ;  /* 0x0000000000007948 */ /* 0x000fea0003800000 */
[----:B------:R-:W-:Y:S01]  /*0960*/  NOP ;  /* 0x0000000000007918 */ /* 0x000fe20000000000 */
[----:B------:R-:W-:Y:S05]  /*0970*/  @P0 BRA `(.L_x_18) ;  /* 0x0000000000300947 */ /* 0x000fea0003800000 */
[----:B--234-:R-:W2:Y:S01]  /*0980*/  S2R R2, SR_LANEID ;  /* 0x0000000000027919 */ /* 0x01cea20000000000 */
[----:B------:R-:W-:Y:S05]  /*0990*/  WARPSYNC.ALL ;  /* 0x0000000000007948 */ /* 0x000fea0003800000 */
[----:B------:R-:W-:Y:S01]  /*09a0*/  NOP ;  /* 0x0000000000007918 */ /* 0x000fe20000000000 */
[----:B--2---:R-:W-:-:S05]  /*09b0*/  IMAD.SHL.U32 R5, R2, 0x4, RZ ;  /* 0x0000000402057824 */ /* 0x004fca00078e00ff */
[----:B------:R-:W2:Y:S01]  /*09c0*/  LDS R7, [R5+UR8] ;  /* 0x0000000805077984 */ /* 0x000ea20008000800 */
[----:B------:R-:W-:-:S05]  /*09d0*/  IADD3 R2, P1, PT, R5, UR12, RZ ;  /* 0x0000000c05027c10 */ /* 0x000fca000ff3e0ff */
[----:B------:R-:W-:-:S05]  /*09e0*/  IMAD.X R3, RZ, RZ, UR13, P1 ;  /* 0x0000000dff037e24 */ /* 0x000fca00088e06ff */
[----:B--2---:R5:W2:Y:S01]  /*09f0*/  ATOMG.E.EXCH.STRONG.GPU PT, RZ, [R2], R7 ;  /* 0x0000000702ff73a8 */ /* 0x004aa200041ee100 */
[----:B------:R-:W-:-:S04]  /*0a00*/  DEPBAR {5,4,3,2,1,0} ;  /* 0x0000003f0000791a */ /* 0x000fc80000000000 */
[----:B------:R-:W3:Y:S02]  /*0a10*/  CCTL.E.C.LDCU.IV.DEEP [UR12] ;  /* 0x000000000c007540 */ /* 0x000ee40009c08000 */
[----:B---3--:R5:W-:Y:S01]  /*0a20*/  UTMACCTL.IV [UR12] ;  /* 0x000000000c0079b9 */ /* 0x008be20008000000 */
[----:B------:R-:W-:Y:S01]  /*0a30*/  NOP ;  /* 0x0000000000007918 */ /* 0x000fe20000000000 */
.L_x_18:
[----:B------:R-:W-:Y:S05]  /*0a40*/  @P0 BRA `(.L_x_19) ;  /* 0x00000000000c0947 */ /* 0x000fea0003800000 */
[----:B------:R0:W-:Y:S01]  /*0a50*/  UTMACMDFLUSH ;  /* 0x00000000000079b7 */ /* 0x0001e20000000000 */
[----:B------:R-:W-:Y:S05]  /*0a60*/  @P0 BRA `(.L_x_19) ;  /* 0x0000000000040947 */ /* 0x000fea0003800000 */
[----:B------:R-:W-:-:S04]  /*0a70*/  DEPBAR.LE SB0, 0x0 ;  /* 0x000080000000791a */ /* 0x000fc80000000000 */
.L_x_19:
[----:B------:R-:W-:Y:S05]  /*0a80*/  WARPSYNC.ALL ;  /* 0x0000000000007948 */ /* 0x000fea0003800000 */
[----:B------:R-:W-:Y:S01]  /*0a90*/  NOP ;  /* 0x0000000000007918 */ /* 0x000fe20000000000 */
[----:B--2---:R-:W-:Y:S06]  /*0aa0*/  BAR.SYNC.DEFER_BLOCKING 0x0 ;  /* 0x0000000000007b1d */ /* 0x004fec0000010000 */
[----:B------:R-:W-:Y:S02]  /*0ab0*/  BSSY.RECONVERGENT B1, `(.L_x_20) ;  /* 0x000000b000017945 */ /* 0x000fe40003800200 */
[----:B------:R-:W-:Y:S06]  /*0ac0*/  BAR.SYNC.DEFER_BLOCKING 0x0 ;  /* 0x0000000000007b1d */ /* 0x000fec0000010000 */
[----:B------:R2:W-:Y:S01]  /*0ad0*/  @!P0 STS [R10], RZ ;  /* 0x000000ff0a008388 */ /* 0x0005e20000000800 */
[----:B------:R-:W-:Y:S01]  /*0ae0*/  NOP ;  /* 0x0000000000007918 */ /* 0x000fe20000000000 */
[----:B------:R-:W-:Y:S05]  /*0af0*/  @P3 BRA `(.L_x_21) ;  /* 0x0000000000183947 */ /* 0x000fea0003800000 */
[----:B---345:R-:W3:Y:S01]  /*0b00*/  LDS R2, [UR8+0x8] ;  /* 0x00000808ff027984 */ /* 0x038ee20008000800 */
[----:B------:R-:W4:Y:S01]  /*0b10*/  LDC.64 R6, c[0x0][0x388] ;  /* 0x0000e200ff067b82 */ /* 0x000f220000000a00 */
[----:B------:R-:W-:Y:S02]  /*0b20*/  IMAD.MOV.U32 R3, RZ, RZ, 0x70 ;  /* 0x00000070ff037424 */ /* 0x000fe400078e00ff */
[----:B----4-:R4:W-:Y:S03]  /*0b30*/  STS.64 [UR8], R6 ;  /* 0x00000006ff007988 */ /* 0x0109e60008000a08 */
[----:B---3--:R-:W-:-:S05]  /*0b40*/  LOP3.LUT R2, R2, 0x10, R3, 0xd8, !PT ;  /* 0x0000001002027812 */ /* 0x008fca00078ed803 */
[----:B------:R4:W-:Y:S02]  /*0b50*/  STS [UR8+0x8], R2 ;  /* 0x00000802ff007988 */ /* 0x0009e40008000808 */
.L_x_21:
[----:B-----5:R-:W-:Y:S05]  /*0b60*/  BSYNC.RECONVERGENT B1 ;  /* 0x0000000000017941 */ /* 0x020fea0003800200 */
.L_x_20:
[----:B------:R-:W-:Y:S04]  /*0b70*/  BSSY.RECONVERGENT B2, `(.L_x_22) ;  /* 0x000000f000027945 */ /* 0x000fe80003800200 */
[----:B------:R-:W-:Y:S04]  /*0b80*/  BSSY.RELIABLE B1, `(.L_x_23) ;  /* 0x000000c000017945 */ /* 0x000fe80003800100 */
[----:B------:R-:W-:Y:S05]  /*0b90*/  @P3 BRA `(.L_x_24) ;  /* 0x0000000000283947 */ /* 0x000fea0003800000 */
[----:B---34-:R-:W3:Y:S01]  /*0ba0*/  LDS R2, [UR8+0x34] ;  /* 0x00003408ff027984 */ /* 0x018ee20008000800 */
[----:B------:R-:W-:Y:S01]  /*0bb0*/  IMAD.MOV.U32 R3, RZ, RZ, 0x3f000000 ;  /* 0x3f000000ff037424 */ /* 0x000fe200078e00ff */
[----:B------:R-:W-:Y:S05]  /*0bc0*/  @P3 BREAK.RELIABLE B1 ;  /* 0x0000000000013942 */ /* 0x000fea0003800100 */
[----:B---3--:R-:W-:-:S05]  /*0bd0*/  LOP3.LUT R2, R2, 0xff000000, R3, 0xb8, !PT ;  /* 0xff00000002027812 */ /* 0x008fca00078eb803 */
[----:B------:R3:W-:Y:S01]  /*0be0*/  STS [UR8+0x34], R2 ;  /* 0x00003402ff007988 */ /* 0x0007e20008000808 */
[----:B------:R-:W-:Y:S05]  /*0bf0*/  @P3 BRA `(.L_x_25) ;  /* 0x0000000000183947 */ /* 0x000fea0003800000 */
[----:B---3--:R-:W3:Y:S01]  /*0c00*/  LDS R2, [UR8+0x38] ;  /* 0x00003808ff027984 */ /* 0x008ee20008000800 */
[----:B------:R-:W-:-:S05]  /*0c10*/  IMAD.MOV.U32 R3, RZ, RZ, 0xff ;  /* 0x000000ffff037424 */ /* 0x000fca00078e00ff */
[----:B---3--:R-:W-:-:S05]  /*0c20*/  LOP3.LUT R2, R2, 0xff, R3, 0xb8, !PT ;  /* 0x000000ff02027812 */ /* 0x008fca00078eb803 */
[----:B------:R5:W-:Y:S02]  /*0c30*/  STS [UR8+0x38], R2 ;  /* 0x00003802ff007988 */ /* 0x000be40008000808 */
.L_x_24:
[----:B------:R-:W-:Y:S05]  /*0c40*/  BSYNC.RELIABLE B1 ;  /* 0x0000000000017941 */ /* 0x000fea0003800100 */
.L_x_23:
[----:B------:R2:W-:Y:S02]  /*0c50*/  @!P3 STS [UR8+0x20], R11 ;  /* 0x0000200bff00b988 */ /* 0x0005e40008000808 */
.L_x_25:
[----:B------:R-:W-:Y:S05]  /*0c60*/  BSYNC.RECONVERGENT B2 ;  /* 0x0000000000027941 */ /* 0x000fea0003800200 */
.L_x_22:
[----:B------:R-:W-:Y:S05]  /*0c70*/  WARPSYNC.ALL ;  /* 0x0000000000007948 */ /* 0x000fea0003800000 */
[----:B------:R-:W-:Y:S01]  /*0c80*/  NOP ;  /* 0x0000000000007918 */ /* 0x000fe20000000000 */
[----:B------:R-:W2:Y:S01]  /*0c90*/  LDC R5, c[0x0][0x39c] ;  /* 0x0000e700ff057b82 */ /* 0x000ea20000000800 */
[----:B------:R-:W-:Y:S01]  /*0ca0*/  BSSY.RECONVERGENT B2, `(.L_x_26) ;  /* 0x0000010000027945 */ /* 0x000fe20003800200 */
[----:B--2---:R-:W-:-:S05]  /*0cb0*/  VIADD R5, R5, 0xffffffff ;  /* 0xffffffff05057836 */ /* 0x004fca0000000000 */
[----:B------:R2:W-:Y:S01]  /*0cc0*/  @!P3 STS [UR8+0x24], R5 ;  /* 0x00002405ff00b988 */ /* 0x0005e20008000808 */
[----:B------:R-:W-:Y:S05]  /*0cd0*/  @P3 BRA `(.L_x_27) ;  /* 0x0000000000303947 */ /* 0x000fea0003800000 */
[----:B------:R-:W2:Y:S01]  /*0ce0*/  LDS R3, [UR8+0x34] ;  /* 0x00003408ff037984 */ /* 0x000ea20008000800 */
[----:B----4-:R-:W4:Y:S03]  /*0cf0*/  LDC.64 R6, c[0x0][0x3b0] ;  /* 0x0000ec00ff067b82 */ /* 0x010f260000000a00 */
[----:B---3-5:R-:W3:Y:S01]  /*0d00*/  LDS R2, [UR8+0x1c] ;  /* 0x00001c08ff027984 */ /* 0x028ee20008000800 */
        /* <DEDUP_REMOVED lines=9> */
.L_x_27:
[----:B------:R-:W-:Y:S05]  /*0da0*/  BSYNC.RECONVERGENT B2 ;  /* 0x0000000000027941 */ /* 0x000fea0003800200 */
.L_x_26:
[----:B------:R-:W-:Y:S04]  /*0db0*/  BSSY.RECONVERGENT B3, `(.L_x_28) ;  /* 0x000001a000037945 */ /* 0x000fe80003800200 */
[----:B------:R-:W-:Y:S04]  /*0dc0*/  BSSY.RELIABLE B2, `(.L_x_29) ;  /* 0x0000015000027945 */ /* 0x000fe80003800100 */
[----:B------:R-:W-:Y:S05]  /*0dd0*/  @P3 BRA `(.L_x_30) ;  /* 0x0000000000203947 */ /* 0x000fea0003800000 */
[----:B---345:R-:W3:Y:S02]  /*0de0*/  LDS R2, [UR8+0x34] ;  /* 0x00003408ff027984 */ /* 0x038ee40008000800 */
[----:B---3--:R-:W-:-:S05]  /*0df0*/  LOP3.LUT R2, R2, 0x38, RZ, 0xb8, !PT ;  /* 0x0000003802027812 */ /* 0x008fca00078eb8ff */
[----:B------:R3:W-:Y:S01]  /*0e00*/  STS [UR8+0x34], R2 ;  /* 0x00003402ff007988 */ /* 0x0007e20008000808 */
[----:B------:R-:W-:Y:S05]  /*0e10*/  @P3 BRA `(.L_x_31) ;  /* 0x0000000000203947 */ /* 0x000fea0003800000 */
[----:B---3--:R-:W3:Y:S01]  /*0e20*/  LDS R2, [UR8+0x8] ;  /* 0x00000808ff027984 */ /* 0x008ee20008000800 */
[----:B------:R-:W-:-:S05]  /*0e30*/  IMAD.MOV.U32 R3, RZ, RZ, 0x780 ;  /* 0x00000780ff037424 */ /* 0x000fca00078e00ff */
[----:B---3--:R-:W-:-:S05]  /*0e40*/  LOP3.LUT R2, R2, 0x500, R3, 0xd8, !PT ;  /* 0x0000050002027812 */ /* 0x008fca00078ed803 */
[----:B------:R3:W-:Y:S02]  /*0e50*/  STS [UR8+0x8], R2 ;  /* 0x00000802ff007988 */ /* 0x0007e40008000808 */
.L_x_30:
[----:B------:R-:W-:Y:S05]  /*0e60*/  @P3 BRA `(.L_x_32) ;  /* 0x0000000000283947 */ /* 0x000fea0003800000 */
[----:B---345:R-:W3:Y:S02]  /*0e70*/  LDS R2, [UR8+0x8] ;  /* 0x00000808ff027984 */ /* 0x038ee40008000800 */
[----:B---3--:R-:W-:-:S05]  /*0e80*/  LOP3.LUT R2, R2, 0x1800, RZ, 0xb8, !PT ;  /* 0x0000180002027812 */ /* 0x008fca00078eb8ff */
[----:B------:R4:W-:Y:S02]  /*0e90*/  STS [UR8+0x8], R2 ;  /* 0x00000802ff007988 */ /* 0x0009e40008000808 */
.L_x_31:
[----:B------:R-:W-:Y:S05]  /*0ea0*/  @P3 BREAK.RELIABLE B2 ;  /* 0x0000000000023942 */ /* 0x000fea0003800100 */
[----:B------:R-:W-:Y:S05]  /*0eb0*/  @P3 BRA `(.L_x_33) ;  /* 0x0000000000243947 */ /* 0x000fea0003800000 */
[----:B---34-:R-:W3:Y:S01]  /*0ec0*/  LDS R2, [UR8+0x8] ;  /* 0x00000808ff027984 */ /* 0x018ee20008000800 */
[----:B------:R-:W-:-:S05]  /*0ed0*/  IMAD.MOV.U32 R3, RZ, RZ, 0x6000 ;  /* 0x00006000ff037424 */ /* 0x000fca00078e00ff */
[----:B---3--:R-:W-:-:S04]  /*0ee0*/  LOP3.LUT R2, R2, 0x6000, R3, 0xd8, !PT ;  /* 0x0000600002027812 */ /* 0x008fc800078ed803 */
[----:B------:R-:W-:-:S05]  /*0ef0*/  LOP3.LUT R2, R2, 0x400000, RZ, 0xb8, !PT ;  /* 0x0040000002027812 */ /* 0x000fca00078eb8ff */
[----:B------:R3:W-:Y:S02]  /*0f00*/  STS [UR8+0x8], R2 ;  /* 0x00000802ff007988 */ /* 0x0007e40008000808 */
.L_x_32:
[----:B------:R-:W-:Y:S05]  /*0f10*/  BSYNC.RELIABLE B2 ;  /* 0x0000000000027941 */ /* 0x000fea0003800100 */
.L_x_29:
[----:B---345:R-:W3:Y:S02]  /*0f20*/  @!P3 LDS R2, [UR8+0x8] ;  /* 0x00000808ff02b984 */ /* 0x038ee40008000800 */
[----:B---3--:R-:W-:-:S05]  /*0f30*/  @!P3 LOP3.LUT R2, R2, 0x8000, RZ, 0xb8, !PT ;  /* 0x000080000202b812 */ /* 0x008fca00078eb8ff */
[----:B------:R5:W-:Y:S02]  /*0f40*/  @!P3 STS [UR8+0x8], R2 ;  /* 0x00000802ff00b988 */ /* 0x000be40008000808 */
.L_x_33:
[----:B------:R-:W-:Y:S05]  /*0f50*/  BSYNC.RECONVERGENT B3 ;  /* 0x0000000000037941 */ /* 0x000fea0003800200 */
.L_x_28:
[----:B------:R-:W-:Y:S05]  /*0f60*/  WARPSYNC.ALL ;  /* 0x0000000000007948 */ /* 0x000fea0003800000 */
[----:B------:R-:W-:Y:S01]  /*0f70*/  NOP ;  /* 0x0000000000007918 */ /* 0x000fe20000000000 */
[----:B------:R-:W-:-:S04]  /*0f80*/  UIADD3 UR5, UPT, UPT, UR4, 0x80, URZ ;  /* 0x0000008004057890 */ /* 0x000fc8000fffe0ff */
[----:B------:R-:W-:-:S04]  /*0f90*/  UIADD3 UR6, UP0, UPT, UR5, UR14, URZ ;  /* 0x0000000e05067290 */ /* 0x000fc8000ff1e0ff */
[----:B------:R-:W-:Y:S01]  /*0fa0*/  ULEA.HI.X.SX32 UR7, UR5, UR15, 0x1, UP0 ;  /* 0x0000000f05077291 */ /* 0x000fe200080f0eff */
[----:B------:R-:W-:Y:S11]  /*0fb0*/  @P0 BRA `(.L_x_34) ;  /* 0x0000000000300947 */ /* 0x000ff60003800000 */
[----:B---345:R-:W3:Y:S01]  /*0fc0*/  S2R R2, SR_LANEID ;  /* 0x0000000000027919 */ /* 0x038ee20000000000 */
[----:B------:R-:W-:Y:S05]  /*0fd0*/  WARPSYNC.ALL ;  /* 0x0000000000007948 */ /* 0x000fea0003800000 */
[----:B------:R-:W-:Y:S01]  /*0fe0*/  NOP ;  /* 0x0000000000007918 */ /* 0x000fe20000000000 */
[----:B---3--:R-:W-:-:S05]  /*0ff0*/  IMAD.SHL.U32 R6, R2, 0x4, RZ ;  /* 0x0000000402067824 */ /* 0x008fca00078e00ff */
[----:B------:R-:W3:Y:S01]  /*1000*/  LDS R7, [R6+UR8] ;  /* 0x0000000806077984 */ /* 0x000ee20008000800 */
[----:B------:R-:W-:-:S05]  /*1010*/  IADD3 R2, P1, PT, R6, UR6, RZ ;  /* 0x0000000606027c10 */ /* 0x000fca000ff3e0ff */
[----:B------:R-:W-:-:S05]  /*1020*/  IMAD.X R3, RZ, RZ, UR7, P1 ;  /* 0x00000007ff037e24 */ /* 0x000fca00088e06ff */
[----:B---3--:R3:W4:Y:S01]  /*1030*/  ATOMG.E.EXCH.STRONG.GPU PT, RZ, [R2], R7 ;  /* 0x0000000702ff73a8 */ /* 0x00872200041ee100 */
[----:B------:R-:W-:-:S04]  /*1040*/  DEPBAR {5,4,3,2,1,0} ;  /* 0x0000003f0000791a */ /* 0x000fc80000000000 */
[----:B------:R-:W5:Y:S02]  /*1050*/  CCTL.E.C.LDCU.IV.DEEP [UR6] ;  /* 0x0000000006007540 */ /* 0x000f640009c08000 */
[----:B-----5:R3:W-:Y:S01]  /*1060*/  UTMACCTL.IV [UR6] ;  /* 0x00000000060079b9 */ /* 0x0207e20008000000 */
[----:B------:R-:W-:Y:S01]  /*1070*/  NOP ;  /* 0x0000000000007918 */ /* 0x000fe20000000000 */
.L_x_34:
[----:B------:R-:W-:Y:S05]  /*1080*/  @P0 BRA `(.L_x_35) ;  /* 0x00000000000c0947 */ /* 0x000fea0003800000 */
[----:B------:R0:W-:Y:S01]  /*1090*/  UTMACMDFLUSH ;  /* 0x00000000000079b7 */ /* 0x0001e20000000000 */
[----:B------:R-:W-:Y:S05]  /*10a0*/  @P0 BRA `(.L_x_35) ;  /* 0x0000000000040947 */ /* 0x000fea0003800000 */
[----:B------:R-:W-:-:S04]  /*10b0*/  DEPBAR.LE SB0, 0x0 ;  /* 0x000080000000791a */ /* 0x000fc80000000000 */
.L_x_35:
[----:B------:R-:W-:Y:S05]  /*10c0*/  WARPSYNC.ALL ;  /* 0x0000000000007948 */ /* 0x000fea0003800000 */
[----:B------:R-:W-:Y:S01]  /*10d0*/  NOP ;  /* 0x0000000000007918 */ /* 0x000fe20000000000 */
[----:B----4-:R-:W-:Y:S06]  /*10e0*/  BAR.SYNC.DEFER_BLOCKING 0x0 ;  /* 0x0000000000007b1d */ /* 0x010fec0000010000 */
[----:B------:R-:W-:Y:S02]  /*10f0*/  BSSY.RECONVERGENT B3, `(.L_x_36) ;  /* 0x000000b000037945 */ /* 0x000fe40003800200 */
[----:B------:R-:W-:Y:S06]  /*1100*/  BAR.SYNC.DEFER_BLOCKING 0x0 ;  /* 0x0000000000007b1d */ /* 0x000fec0000010000 */
[----:B------:R4:W-:Y:S01]  /*1110*/  @!P0 STS [R10], RZ ;  /* 0x000000ff0a008388 */ /* 0x0009e20000000800 */
[----:B------:R-:W-:Y:S01]  /*1120*/  NOP ;  /* 0x0000000000007918 */ /* 0x000fe20000000000 */
[----:B------:R-:W-:Y:S05]  /*1130*/  @P3 BRA `(.L_x_37) ;  /* 0x0000000000183947 */ /* 0x000fea0003800000 */
[----:B---3-5:R-:W3:Y:S01]  /*1140*/  LDS R2, [UR8+0x8] ;  /* 0x00000808ff027984 */ /* 0x028ee20008000800 */
[----:B------:R-:W5:Y:S01]  /*1150*/  LDC.64 R6, c[0x0][0x390] ;  /* 0x0000e400ff067b82 */ /* 0x000f620000000a00 */
[----:B------:R-:W-:Y:S02]  /*1160*/  IMAD.MOV.U32 R3, RZ, RZ, 0x70 ;  /* 0x00000070ff037424 */ /* 0x000fe400078e00ff */
[----:B-----5:R5:W-:Y:S03]  /*1170*/  STS.64 [UR8], R6 ;  /* 0x00000006ff007988 */ /* 0x020be60008000a08 */
[----:B---3--:R-:W-:-:S05]  /*1180*/  LOP3.LUT R2, R2, 0x10, R3, 0xd8, !PT ;  /* 0x0000001002027812 */ /* 0x008fca00078ed803 */
[----:B------:R5:W-:Y:S02]  /*1190*/  STS [UR8+0x8], R2 ;  /* 0x00000802ff007988 */ /* 0x000be40008000808 */
.L_x_37:
[----:B---3--:R-:W-:Y:S05]  /*11a0*/  BSYNC.RECONVERGENT B3 ;  /* 0x0000000000037941 */ /* 0x008fea0003800200 */
.L_x_36:
[----:B------:R-:W-:Y:S04]  /*11b0*/  BSSY.RECONVERGENT B4, `(.L_x_38) ;  /* 0x0000011000047945 */ /* 0x000fe80003800200 */
[----:B------:R-:W-:Y:S04]  /*11c0*/  BSSY.RELIABLE B3, `(.L_x_39) ;  /* 0x000000e000037945 */ /* 0x000fe80003800100 */
[----:B------:R-:W-:Y:S05]  /*11d0*/  @P3 BRA `(.L_x_40) ;  /* 0x0000000000243947 */ /* 0x000fea0003800000 */
[----:B-----5:R-:W3:Y:S01]  /*11e0*/  LDS R2, [UR8+0x34] ;  /* 0x00003408ff027984 */ /* 0x020ee20008000800 */
[----:B------:R-:W-:-:S05]  /*11f0*/  IMAD.MOV.U32 R3, RZ, RZ, 0x3f000000 ;  /* 0x3f000000ff037424 */ /* 0x000fca00078e00ff */
[----:B---3--:R-:W-:-:S05]  /*1200*/  LOP3.LUT R2, R2, 0xff000000, R3, 0xb8, !PT ;  /* 0xff00000002027812 */ /* 0x008fca00078eb803 */
[----:B------:R3:W-:Y:S01]  /*1210*/  STS [UR8+0x34], R2 ;  /* 0x00003402ff007988 */ /* 0x0007e20008000808 */
[----:B------:R-:W-:Y:S05]  /*1220*/  @P3 BRA `(.L_x_41) ;  /* 0x00000000001c3947 */ /* 0x000fea0003800000 */
[----:B---3--:R-:W3:Y:S01]  /*1230*/  LDS R2, [UR8+0x38] ;  /* 0x00003808ff027984 */ /* 0x008ee20008000800 */
[----:B------:R-:W-:-:S05]  /*1240*/  IMAD.MOV.U32 R3, RZ, RZ, 0x7f ;  /* 0x0000007fff037424 */ /* 0x000fca00078e00ff */
[----:B---3--:R-:W-:-:S05]  /*1250*/  LOP3.LUT R2, R2, 0xff, R3, 0xb8, !PT ;  /* 0x000000ff02027812 */ /* 0x008fca00078eb803 */
[----:B------:R3:W-:Y:S02]  /*1260*/  STS [UR8+0x38], R2 ;  /* 0x00003802ff007988 */ /* 0x0007e40008000808 */
.L_x_40:
[----:B------:R-:W-:Y:S05]  /*1270*/  @P3 BREAK.RELIABLE B3 ;  /* 0x0000000000033942 */ /* 0x000fea0003800100 */
[----:B------:R-:W-:Y:S05]  /*1280*/  @P3 BRA `(.L_x_42) ;  /* 0x00000000000c3947 */ /* 0x000fea0003800000 */
[----:B------:R2:W-:Y:S02]  /*1290*/  STS [UR8+0x20], R5 ;  /* 0x00002005ff007988 */ /* 0x0005e40008000808 */
.L_x_41:
[----:B------:R-:W-:Y:S05]  /*12a0*/  BSYNC.RELIABLE B3 ;  /* 0x0000000000037941 */ /* 0x000fea0003800100 */
.L_x_39:
[----:B------:R2:W-:Y:S02]  /*12b0*/  @!P3 STS [UR8+0x24], R4 ;  /* 0x00002404ff00b988 */ /* 0x0005e40008000808 */
.L_x_42:
[----:B------:R-:W-:Y:S05]  /*12c0*/  BSYNC.RECONVERGENT B4 ;  /* 0x0000000000047941 */ /* 0x000fea0003800200 */
.L_x_38:
[----:B------:R-:W-:Y:S05]  /*12d0*/  WARPSYNC.ALL ;  /* 0x0000000000007948 */ /* 0x000fea0003800000 */
[----:B------:R-:W-:Y:S01]  /*12e0*/  NOP ;  /* 0x0000000000007918 */ /* 0x000fe20000000000 */
[----:B------:R-:W-:Y:S04]  /*12f0*/  BSSY.RECONVERGENT B4, `(.L_x_43) ;  /* 0x000000e000047945 */ /* 0x000fe80003800200 */
[----:B------:R-:W-:Y:S05]  /*1300*/  @P3 BRA `(.L_x_44) ;  /* 0x0000000000303947 */ /* 0x000fea0003800000 */
[----:B------:R-:W2:Y:S02]  /*1310*/  LDS R3, [UR8+0x34] ;  /* 0x00003408ff037984 */ /* 0x000ea40008000800 */
[----:B--2---:R-:W2:Y:S02]  /*1320*/  LDC.64 R4, c[0x0][0x3b8] ;  /* 0x0000ee00ff047b82 */ /* 0x004ea40000000a00 */
[----:B---3-5:R-:W3:Y:S01]  /*1330*/  LDS R2, [UR8+0x1c] ;  /* 0x00001c08ff027984 */ /* 0x028ee20008000800 */
[C---:B--2---:R-:W-:Y:S01]  /*1340*/  SHF.L.U64.HI R5, R4.reuse, 0x1, R5 ;  /* 0x0000000104057819 */ /* 0x044fe20000010205 */
[----:B------:R-:W-:-:S03]  /*1350*/  IMAD.SHL.U32 R4, R4, 0x2, RZ ;  /* 0x0000000204047824 */ /* 0x000fc600078e00ff */
[--C-:B------:R-:W-:Y:S02]  /*1360*/  SHF.R.U32.HI R7, RZ, 0x4, R5.reuse ;  /* 0x00000004ff077819 */ /* 0x100fe40000011605 */
[----:B------:R-:W-:-:S05]  /*1370*/  SHF.R.U64 R4, R4, 0x4, R5 ;  /* 0x0000000404047819 */ /* 0x000fca0000001205 */
[----:B------:R2:W-:Y:S01]  /*1380*/  STS [UR8+0xc], R4 ;  /* 0x00000c04ff007988 */ /* 0x0005e20008000808 */
[----:B------:R-:W-:Y:S02]  /*1390*/  LOP3.LUT R3, R3, 0x7, RZ, 0xb8, !PT ;  /* 0x0000000703037812 */ /* 0x000fe400078eb8ff */
[----:B---3--:R-:W-:-:S03]  /*13a0*/  LOP3.LUT R2, R2, 0xf, R7, 0xb8, !PT ;  /* 0x0000000f02027812 */ /* 0x008fc600078eb807 */
[----:B------:R2:W-:Y:S04]  /*13b0*/  STS [UR8+0x34], R3 ;  /* 0x00003403ff007988 */ /* 0x0005e80008000808 */
[----:B------:R2:W-:Y:S02]  /*13c0*/  STS [UR8+0x1c], R2 ;  /* 0x00001c02ff007988 */ /* 0x0005e40008000808 */
.L_x_44:
[----:B------:R-:W-:Y:S05]  /*13d0*/  BSYNC.RECONVERGENT B4 ;  /* 0x0000000000047941 */ /* 0x000fea0003800200 */
.L_x_43:
[----:B------:R-:W-:Y:S04]  /*13e0*/  BSSY.RECONVERGENT B5, `(.L_x_45) ;  /* 0x000001a000057945 */ /* 0x000fe80003800200 */
[----:B------:R-:W-:Y:S04]  /*13f0*/  BSSY.RELIABLE B4, `(.L_x_46) ;  /* 0x0000015000047945 */ /* 0x000fe80003800100 */
[----:B------:R-:W-:Y:S05]  /*1400*/  @P3 BRA `(.L_x_47) ;  /* 0x0000000000203947 */ /* 0x000fea0003800000 */
[----:B--23-5:R-:W2:Y:S02]  /*1410*/  LDS R2, [UR8+0x34] ;  /* 0x00003408ff027984 */ /* 0x02cea40008000800 */
[----:B--2---:R-:W-:-:S05]  /*1420*/  LOP3.LUT R2, R2, 0x38, RZ, 0xb8, !PT ;  /* 0x0000003802027812 */ /* 0x004fca00078eb8ff */
[----:B------:R2:W-:Y:S01]  /*1430*/  STS [UR8+0x34], R2 ;  /* 0x00003402ff007988 */ /* 0x0005e20008000808 */
[----:B------:R-:W-:Y:S05]  /*1440*/  @P3 BRA `(.L_x_48) ;  /* 0x0000000000203947 */ /* 0x000fea0003800000 */
[----:B--2---:R-:W2:Y:S01]  /*1450*/  LDS R2, [UR8+0x8] ;  /* 0x00000808ff027984 */ /* 0x004ea20008000800 */
[----:B------:R-:W-:-:S05]  /*1460*/  IMAD.MOV.U32 R3, RZ, RZ, 0x780 ;  /* 0x00000780ff037424 */ /* 0x000fca00078e00ff */
[----:B--2---:R-:W-:-:S05]  /*1470*/  LOP3.LUT R2, R2, 0x500, R3, 0xd8, !PT ;  /* 0x0000050002027812 */ /* 0x004fca00078ed803 */
[----:B------:R2:W-:Y:S02]  /*1480*/  STS [UR8+0x8], R2 ;  /* 0x00000802ff007988 */ /* 0x0005e40008000808 */
.L_x_47:
[----:B------:R-:W-:Y:S05]  /*1490*/  @P3 BRA `(.L_x_49) ;  /* 0x0000000000283947 */ /* 0x000fea0003800000 */
[----:B--23-5:R-:W2:Y:S02]  /*14a0*/  LDS R2, [UR8+0x8] ;  /* 0x00000808ff027984 */ /* 0x02cea40008000800 */
[----:B--2---:R-:W-:-:S05]  /*14b0*/  LOP3.LUT R2, R2, 0x1800, RZ, 0xb8, !PT ;  /* 0x0000180002027812 */ /* 0x004fca00078eb8ff */
[----:B------:R3:W-:Y:S02]  /*14c0*/  STS [UR8+0x8], R2 ;  /* 0x00000802ff007988 */ /* 0x0007e40008000808 */
.L_x_48:
[----:B------:R-:W-:Y:S05]  /*14d0*/  @P3 BREAK.RELIABLE B4 ;  /* 0x0000000000043942 */ /* 0x000fea0003800100 */
[----:B------:R-:W-:Y:S05]  /*14e0*/  @P3 BRA `(.L_x_50) ;  /* 0x0000000000243947 */ /* 0x000fea0003800000 */
[----:B--23--:R-:W2:Y:S01]  /*14f0*/  LDS R2, [UR8+0x8] ;  /* 0x00000808ff027984 */ /* 0x00cea20008000800 */
[----:B------:R-:W-:-:S05]  /*1500*/  IMAD.MOV.U32 R3, RZ, RZ, 0x6000 ;  /* 0x00006000ff037424 */ /* 0x000fca00078e00ff */
[----:B--2---:R-:W-:-:S04]  /*1510*/  LOP3.LUT R2, R2, 0x6000, R3, 0xd8, !PT ;  /* 0x0000600002027812 */ /* 0x004fc800078ed803 */
[----:B------:R-:W-:-:S05]  /*1520*/  LOP3.LUT R2, R2, 0x400000, RZ, 0xb8, !PT ;  /* 0x0040000002027812 */ /* 0x000fca00078eb8ff */
[----:B------:R2:W-:Y:S02]  /*1530*/  STS [UR8+0x8], R2 ;  /* 0x00000802ff007988 */ /* 0x0005e40008000808 */
.L_x_49:
[----:B------:R-:W-:Y:S05]  /*1540*/  BSYNC.RELIABLE B4 ;  /* 0x0000000000047941 */ /* 0x000fea0003800100 */
.L_x_46:
[----:B--23-5:R-:W2:Y:S02]  /*1550*/  @!P3 LDS R2, [UR8+0x8] ;  /* 0x00000808ff02b984 */ /* 0x02cea40008000800 */
[----:B--2---:R-:W-:-:S05]  /*1560*/  @!P3 LOP3.LUT R2, R2, 0x8000, RZ, 0xb8, !PT ;  /* 0x000080000202b812 */ /* 0x004fca00078eb8ff */
[----:B------:R5:W-:Y:S02]  /*1570*/  @!P3 STS [UR8+0x8], R2 ;  /* 0x00000802ff00b988 */ /* 0x000be40008000808 */
.L_x_50:
[----:B------:R-:W-:Y:S05]  /*1580*/  BSYNC.RECONVERGENT B5 ;  /* 0x0000000000057941 */ /* 0x000fea0003800200 */
.L_x_45:
[----:B------:R-:W-:Y:S05]  /*1590*/  WARPSYNC.ALL ;  /* 0x0000000000007948 */ /* 0x000fea0003800000 */
[----:B------:R-:W-:Y:S01]  /*15a0*/  NOP ;  /* 0x0000000000007918 */ /* 0x000fe20000000000 */
[----:B------:R-:W-:-:S04]  /*15b0*/  UIADD3 UR4, UPT, UPT, UR4, 0x100, URZ ;  /* 0x0000010004047890 */ /* 0x000fc8000fffe0ff */
[----:B------:R-:W-:-:S04]  /*15c0*/  UIADD3 UR14, UP0, UPT, UR4, UR14, URZ ;  /* 0x0000000e040e7290 */ /* 0x000fc8000ff1e0ff */
[----:B------:R-:W-:Y:S01]  /*15d0*/  ULEA.HI.X.SX32 UR15, UR4, UR15, 0x1, UP0 ;  /* 0x0000000f040f7291 */ /* 0x000fe200080f0eff */
[----:B------:R-:W-:Y:S11]  /*15e0*/  @P0 BRA `(.L_x_51) ;  /* 0x0000000000300947 */ /* 0x000ff60003800000 */
[----:B--23-5:R-:W2:Y:S01]  /*15f0*/  S2R R2, SR_LANEID ;  /* 0x0000000000027919 */ /* 0x02cea20000000000 */
[----:B------:R-:W-:Y:S05]  /*1600*/  WARPSYNC.ALL ;  /* 0x0000000000007948 */ /* 0x000fea0003800000 */
[----:B------:R-:W-:Y:S01]  /*1610*/  NOP ;  /* 0x0000000000007918 */ /* 0x000fe20000000000 */
[----:B--2---:R-:W-:-:S05]  /*1620*/  IMAD.SHL.U32 R4, R2, 0x4, RZ ;  /* 0x0000000402047824 */ /* 0x004fca00078e00ff */
[----:B------:R-:W2:Y:S01]  /*1630*/  LDS R5, [R4+UR8] ;  /* 0x0000000804057984 */ /* 0x000ea20008000800 */
[----:B------:R-:W-:-:S05]  /*1640*/  IADD3 R2, P1, PT, R4, UR14, RZ ;  /* 0x0000000e04027c10 */ /* 0x000fca000ff3e0ff */
[----:B------:R-:W-:-:S05]  /*1650*/  IMAD.X R3, RZ, RZ, UR15, P1 ;  /* 0x0000000fff037e24 */ /* 0x000fca00088e06ff */
[----:B--2---:R2:W3:Y:S01]  /*1660*/  ATOMG.E.EXCH.STRONG.GPU PT, RZ, [R2], R5 ;  /* 0x0000000502ff73a8 */ /* 0x0044e200041ee100 */
[----:B------:R-:W-:-:S04]  /*1670*/  DEPBAR {5,4,3,2,1,0} ;  /* 0x0000003f0000791a */ /* 0x000fc80000000000 */
[----:B------:R-:W5:Y:S02]  /*1680*/  CCTL.E.C.LDCU.IV.DEEP [UR14] ;  /* 0x000000000e007540 */ /* 0x000f640009c08000 */
[----:B-----5:R2:W-:Y:S01]  /*1690*/  UTMACCTL.IV [UR14] ;  /* 0x000000000e0079b9 */ /* 0x0205e20008000000 */
[----:B------:R-:W-:Y:S01]  /*16a0*/  NOP ;  /* 0x0000000000007918 */ /* 0x000fe20000000000 */
.L_x_51:
[----:B------:R-:W-:Y:S05]  /*16b0*/  @P0 BRA `(.L_x_52) ;  /* 0x00000000000c0947 */ /* 0x000fea0003800000 */
[----:B------:R0:W-:Y:S01]  /*16c0*/  UTMACMDFLUSH ;  /* 0x00000000000079b7 */ /* 0x0001e20000000000 */
[----:B------:R-:W-:Y:S05]  /*16d0*/  @P0 BRA `(.L_x_52) ;  /* 0x0000000000040947 */ /* 0x000fea0003800000 */
[----:B------:R-:W-:-:S04]  /*16e0*/  DEPBAR.LE SB0, 0x0 ;  /* 0x000080000000791a */ /* 0x000fc80000000000 */
.L_x_52:
[----:B------:R-:W-:Y:S05]  /*16f0*/  WARPSYNC.ALL ;  /* 0x0000000000007948 */ /* 0x000fea0003800000 */
[----:B------:R-:W-:Y:S01]  /*1700*/  NOP ;  /* 0x0000000000007918 */ /* 0x000fe20000000000 */
[----:B---3--:R-:W-:Y:S01]  /*1710*/  BAR.SYNC.DEFER_BLOCKING 0x0 ;  /* 0x0000000000007b1d */ /* 0x008fe20000010000 */
[----:B------:R-:W-:Y:S01]  /*1720*/  ISETP.GE.AND P0, PT, R12, 0x1, PT ;  /* 0x000000010c00780c */ /* 0x000fe20003f06270 */
[----:B------:R-:W-:Y:S01]  /*1730*/  USHF.L.U32 UR11, UR11, 0x8, URZ ;  /* 0x000000080b0b7899 */ /* 0x000fe200080006ff */
[----:B--2--5:R-:W-:Y:S01]  /*1740*/  SHF.R.U32.HI R2, RZ, 0x5, R0 ;  /* 0x00000005ff027819 */ /* 0x024fe20000011600 */
[----:B------:R-:W-:-:S02]  /*1750*/  USHF.L.U32 UR31, UR31, 0x7, URZ ;  /* 0x000000071f1f7899 */ /* 0x000fc400080006ff */
[----:B------:R-:W-:Y:S01]  /*1760*/  VOTEU.ALL UP0, P3 ;  /* 0x0000000000ff7886 */ /* 0x000fe20001800000 */
[----:B------:R-:W-:Y:S01]  /*1770*/  UMOV UR4, 0x1 ;  /* 0x0000000100047882 */ /* 0x000fe20000000000 */
[----:B------:R-:W-:Y:S01]  /*1780*/  VOTEU.ALL UP1, P3 ;  /* 0x0000000000ff7886 */ /* 0x000fe20001820000 */
[----:B------:R-:W-:Y:S02]  /*1790*/  R2UR UR24, R2 ;  /* 0x00000000021872ca */ /* 0x000fe400000e0000 */
[----:B------:R-:W-:-:S04]  /*17a0*/  @!UP0 UIADD3 UR16, UPT, UPT, -UR4, 0x100000, URZ ;  /* 0x0010000004108890 */ /* 0x000fc8000fffe1ff */
[----:B------:R-:W-:Y:S02]  /*17b0*/  @!UP0 USHF.L.U32 UR17, UR16, 0xb, URZ ;  /* 0x0000000b10118899 */ /* 0x000fe400080006ff */
[----:B------:R-:W-:Y:S02]  /*17c0*/  @!UP0 USHF.L.U32 UR16, UR16, 0x1, URZ ;  /* 0x0000000110108899 */ /* 0x000fe400080006ff */
[----:B------:R-:W-:-:S04]  /*17d0*/  @!UP0 UIADD3 UR4, UPT, UPT, -UR4, 0x100000, URZ ;  /* 0x0010000004048890 */ /* 0x000fc8000fffe1ff */
[----:B------:R-:W-:Y:S02]  /*17e0*/  @!UP0 USHF.L.U32 UR5, UR4, 0xb, URZ ;  /* 0x0000000b04058899 */ /* 0x000fe400080006ff */
[----:B------:R-:W-:Y:S01]  /*17f0*/  @!UP0 USHF.L.U32 UR4, UR4, 0x1, URZ ;  /* 0x0000000104048899 */ /* 0x000fe200080006ff */
[----:B------:R-:W-:Y:S01]  /*1800*/  VOTEU.ALL UP0, P3 ;  /* 0x0000000000ff7886 */ /* 0x000fe20001800000 */
[----:B------:R-:W2:Y:S04]  /*1810*/  FENCE.VIEW.ASYNC.S ;  /* 0x00000000000073c6 */ /* 0x000ea80000000000 */
[----:B--2---:R2:W3:Y:S06]  /*1820*/  @!UP0 SYNCS.EXCH.64 URZ, [UR8+0xc000], UR16 ;  /* 0x00c0001008ff85b2 */ /* 0x0044ec0008000100 */
[----:B------:R2:W5:Y:S01]  /*1830*/  @!UP1 SYNCS.EXCH.64 URZ, [UR8+0xc010], UR4 ;  /* 0x00c0100408ff95b2 */ /* 0x0005620008000100 */
[----:B------:R-:W-:Y:S05]  /*1840*/  @!P0 BRA `(.L_x_53) ;  /* 0x0000000400f88947 */ /* 0x000fea0003800000 */
[----:B---3-5:R-:W-:Y:S01]  /*1850*/  BAR.SYNC.DEFER_BLOCKING 0x0 ;  /* 0x0000000000007b1d */ /* 0x028fe20000010000 */
[----:B------:R-:W-:Y:S01]  /*1860*/  ELECT P1, URZ, PT ;  /* 0x0000000000ff782f */ /* 0x000fe20003820000 */
[----:B------:R-:W-:Y:S01]  /*1870*/  @!P3 IMAD.MOV.U32 R2, RZ, RZ, 0xc000 ;  /* 0x0000c000ff02b424 */ /* 0x000fe200078e00ff */
[----:B------:R-:W-:Y:S02]  /*1880*/  UIADD3 UR20, UPT, UPT, UR8, 0x8000, URZ ;  /* 0x0000800008147890 */ /* 0x000fe4000fffe0ff */
[----:B------:R-:W-:Y:S01]  /*1890*/  ISETP.LT.U32.AND P1, PT, R132, 0x20, P1 ;  /* 0x000000208400780c */ /* 0x000fe20000f21070 */
[----:B------:R-:W-:Y:S01]  /*18a0*/  UMOV UR23, UR31 ;  /* 0x0000001f00177c82 */ /* 0x000fe20008000000 */
[----:B------:R-:W-:Y:S01]  /*18b0*/  ELECT P0, URZ, PT ;  /* 0x0000000000ff782f */ /* 0x000fe20003800000 */
[----:B------:R-:W-:-:S03]  /*18c0*/  USHF.R.U32.HI UR18, URZ, 0x4, UR8 ;  /* 0x00000004ff127899 */ /* 0x000fc60008011608 */
[----:B------:R-:W-:Y:S01]  /*18d0*/  ISETP.LT.U32.AND P0, PT, R132, 0x20, P0 ;  /* 0x000000208400780c */ /* 0x000fe20000701070 */
[----:B--2---:R-:W-:Y:S02]  /*18e0*/  USHF.R.U32.HI UR16, URZ, 0x4, UR20 ;  /* 0x00000004ff107899 */ /* 0x004fe40008011614 */
[----:B------:R-:W-:Y:S02]  /*18f0*/  USGXT.U32 UR18, UR18, 0xe ;  /* 0x0000000e1212789a */ /* 0x000fe40008000000 */
[----:B------:R-:W-:Y:S02]  /*1900*/  USGXT.U32 UR16, UR16, 0xe ;  /* 0x0000000e1010789a */ /* 0x000fe40008000000 */
[----:B------:R-:W-:Y:S01]  /*1910*/  VOTEU.ANY UP0, P1 ;  /* 0x0000000000ff7886 */ /* 0x000fe20000800100 */
[----:B------:R-:W-:Y:S01]  /*1920*/  VOTEU.ANY UP2, P1 ;  /* 0x0000000000ff7886 */ /* 0x000fe20000840100 */
[----:B------:R-:W-:Y:S01]  /*1930*/  UMOV UR19, 0x40004040 ;  /* 0x4000404000137882 */ /* 0x000fe20000000000 */
[----:B------:R-:W-:-:S02]  /*1940*/  UMOV UR17, 0x40004040 ;  /* 0x4000404000117882 */ /* 0x000fc40000000000 */
[----:B------:R-:W-:Y:S02]  /*1950*/  @UP0 UIADD3 UR21, UPT, UPT, UR8, 0xc000, URZ ;  /* 0x0000c00008150890 */ /* 0x000fe4000fffe0ff */
[----:B------:R2:W-:Y:S01]  /*1960*/  @!P3 SYNCS.ARRIVE.TRANS64 RZ, [UR8+0xc000], R2 ;  /* 0x00c00002ffffb9a7 */ /* 0x0005e20008000008 */
[----:B------:R-:W-:Y:S01]  /*1970*/  @UP0 UMOV UR22, URZ ;  /* 0x000000ff00160c82 */ /* 0x000fe20008000000 */
[----:B------:R-:W-:Y:S06]  /*1980*/  BAR.SYNC.DEFER_BLOCKING 0x0 ;  /* 0x0000000000007b1d */ /* 0x000fec0000010000 */
[----:B------:R-:W-:Y:S01]  /*1990*/  VOTEU.ANY UP1, P0 ;  /* 0x0000000000ff7886 */ /* 0x000fe20000020100 */
[----:B------:R-:W-:-:S04]  /*19a0*/  VOTEU.ANY UP3, P0 ;  /* 0x0000000000ff7886 */ /* 0x000fc80000060100 */
[----:B------:R-:W-:Y:S01]  /*19b0*/  @UP1 UIADD3 UR4, UPT, UPT, UR8, 0xc000, URZ ;  /* 0x0000c00008041890 */ /* 0x000fe2000fffe0ff */
[----:B------:R-:W-:-:S06]  /*19c0*/  @UP1 UMOV UR10, URZ ;  /* 0x000000ff000a1c82 */ /* 0x000fcc0008000000 */
[----:B------:R-:W-:Y:S01]  /*19d0*/  @UP3 UMOV UR9, UR4 ;  /* 0x0000000400093c82 */ /* 0x000fe20008000000 */
[----:B------:R-:W-:Y:S01]  /*19e0*/  UMOV UR4, URZ ;  /* 0x000000ff00047c82 */ /* 0x000fe20008000000 */
[----:B------:R3:W-:Y:S01]  /*19f0*/  @UP2 UTMALDG.2D [UR20], [UR12] ;  /* 0x000000140c0025b4 */ /* 0x0007e20008008000 */
[----:B------:R5:W-:Y:S06]  /*1a00*/  MEMBAR.ALL.CTA ;  /* 0x0000000000007992 */ /* 0x000bec0000008000 */
[----:B-----5:R-:W5:Y:S01]  /*1a10*/  FENCE.VIEW.ASYNC.S ;  /* 0x00000000000073c6 */ /* 0x020f620000000000 */
[----:B---3--:R-:W-:-:S02]  /*1a20*/  UIADD3 UR22, UP1, UPT, UR18, 0x2, URZ ;  /* 0x0000000212167890 */ /* 0x008fc4000ff3e0ff */
[----:B------:R-:W-:Y:S02]  /*1a30*/  UIADD3 UR20, UP0, UPT, UR16, 0x2, URZ ;  /* 0x0000000210147890 */ /* 0x000fe4000ff1e0ff */
[----:B------:R-:W-:Y:S02]  /*1a40*/  UIADD3.X UR23, UPT, UPT, UR4, 0x40004040, URZ, UP1, !UPT ;  /* 0x4000404004177890 */ /* 0x000fe40008ffe4ff */
[----:B------:R-:W-:Y:S02]  /*1a50*/  UIADD3.X UR21, UPT, UPT, UR4, 0x40004040, URZ, UP0, !UPT ;  /* 0x4000404004157890 */ /* 0x000fe400087fe4ff */
[----:B------:R-:W-:Y:S02]  /*1a60*/  UIADD3.64 UR32, UPT, UPT, UR22, 0x2, URZ ;  /* 0x0000000216207897 */ /* 0x000fe4000fffe0ff */
[----:B------:R-:W-:Y:S02]  /*1a70*/  UIADD3.64 UR36, UPT, UPT, UR22, 0x4, URZ ;  /* 0x0000000416247897 */ /* 0x000fe4000fffe0ff */
[----:B------:R-:W-:Y:S01]  /*1a80*/  UIADD3.64 UR26, UPT, UPT, UR20, 0x2, URZ ;  /* 0x00000002141a7897 */ /* 0x000fe2000fffe0ff */
[----:B-----5:R-:W-:Y:S01]  /*1a90*/  BAR.SYNC.DEFER_BLOCKING 0x0 ;  /* 0x0000000000007b1d */ /* 0x020fe20000010000 */
[----:B------:R-:W-:-:S02]  /*1aa0*/  UIADD3.64 UR34, UPT, UPT, UR20, 0x4, URZ ;  /* 0x0000000414227897 */ /* 0x000fc4000fffe0ff */
[----:B------:R-:W-:-:S03]  /*1ab0*/  UISETP.NE.U32.AND UP0, UPT, UR24, URZ, UPT ;  /* 0x000000ff1800728c */ /* 0x000fc6000bf05070 */
[----:B------:R2:W-:Y:S02]  /*1ac0*/  @UP3 UTMALDG.2D [UR8], [UR6] ;  /* 0x00000008060035b4 */ /* 0x0005e40008008000 */
[----:B------:R-:W-:Y:S06]  /*1ad0*/  BAR.SYNC.DEFER_BLOCKING 0x0 ;  /* 0x0000000000007b1d */ /* 0x000fec0000010000 */
[----:B------:R-:W3:Y:S02]  /*1ae0*/  SYNCS.PHASECHK.TRANS64.TRYWAIT P0, [UR8+0xc000], RZ ;  /* 0x00c000ffff0075a7 */ /* 0x000ee40008001108 */
[----:B--23--:R-:W-:Y:S05]  /*1af0*/  @!P0 BRA `(.L_x_54) ;  /* 0x0000000c00dc8947 */ /* 0x00cfea0003800000 */
.L_x_66:
[----:B------:R-:W-:Y:S05]  /*1b00*/  BRA.U UP0, `(.L_x_55) ;  /* 0x0000000100347547 */ /* 0x000fea000b800000 */
[----:B------:R-:W-:Y:S01]  /*1b10*/  UMOV UR4, 0x0 ;  /* 0x0000000000047882 */ /* 0x000fe20000000000 */
[----:B------:R-:W-:Y:S01]  /*1b20*/  UMOV UR5, 0x8400490 ;  /* 0x0840049000057882 */ /* 0x000fe20000000000 */
[----:B------:R-:W-:Y:S01]  /*1b30*/  UMOV UR28, 0x0 ;  /* 0x00000000001c7882 */ /* 0x000fe20000000000 */
[----:B------:R-:W-:Y:S01]  /*1b40*/  UMOV UR29, 0x8400490 ;  /* 0x08400490001d7882 */ /* 0x000fe20000000000 */
[----:B------:R-:W-:Y:S01]  /*1b50*/  UMOV UR38, 0x0 ;  /* 0x0000000000267882 */ /* 0x000fe20000000000 */
[----:B------:R-:W-:Y:S01]  /*1b60*/  UMOV UR39, 0x8400490 ;  /* 0x0840049000277882 */ /* 0x000fe20000000000 */
[----:B------:R2:W-:Y:S01]  /*1b70*/  UTCHMMA gdesc[UR16], gdesc[UR18], tmem[UR25], tmem[UR4], idesc[UR5], !UPT ;  /* 0x00ff0412100075ea */ /* 0x0005e2000f800019 */
[----:B------:R-:W-:Y:S01]  /*1b80*/  UMOV UR40, 0x0 ;  /* 0x0000000000287882 */ /* 0x000fe20000000000 */
[----:B------:R-:W-:Y:S01]  /*1b90*/  UMOV UR41, 0x8400490 ;  /* 0x0840049000297882 */ /* 0x000fe20000000000 */
[----:B------:R2:W-:Y:S01]  /*1ba0*/  UTCHMMA gdesc[UR20], gdesc[UR22], tmem[UR25], tmem[UR28], idesc[UR29], UPT ;  /* 0x00ff1c16140075ea */ /* 0x0005e2000b800019 */
[----:B------:R2:W-:Y:S01]  /*1bb0*/  UTCHMMA gdesc[UR26], gdesc[UR32], tmem[UR25], tmem[UR38], idesc[UR39], UPT ;  /* 0x00ff26201a0075ea */ /* 0x0005e2000b800019 */
[----:B------:R2:W-:Y:S01]  /*1bc0*/  UTCHMMA gdesc[UR34], gdesc[UR36], tmem[UR25], tmem[UR40], idesc[UR41], UPT ;  /* 0x00ff2824220075ea */ /* 0x0005e2000b800019 */
[----:B------:R-:W-:Y:S01]  /*1bd0*/  NOP ;  /* 0x0000000000007918 */ /* 0x000fe20000000000 */
.L_x_55:
[----:B------:R-:W-:Y:S01]  /*1be0*/  ELECT P0, URZ, PT ;  /* 0x0000000000ff782f */ /* 0x000fe20003800000 */
[----:B--2---:R-:W-:-:S03]  /*1bf0*/  UIADD3 UR4, UPT, UPT, UR8, 0xc010, URZ ;  /* 0x0000c01008047890 */ /* 0x004fc6000fffe0ff */
[----:B------:R-:W-:Y:S01]  /*1c00*/  ISETP.LT.U32.AND P0, PT, R132, 0x20, P0 ;  /* 0x000000208400780c */ /* 0x000fe20000701070 */
[----:B------:R-:W-:-:S12]  /*1c10*/  UMOV UR5, URZ ;  /* 0x000000ff00057c82 */ /* 0x000fd80008000000 */
[----:B------:R-:W-:Y:S01]  /*1c20*/  VOTEU.ANY UP0, P0 ;  /* 0x0000000000ff7886 */ /* 0x000fe20000000100 */
[----:B------:R-:W-:Y:S01]  /*1c30*/  VOTEU.ANY UP1, P0 ;  /* 0x0000000000ff7886 */ /* 0x000fe20000020100 */
[----:B------:R-:W-:-:S03]  /*1c40*/  ISETP.GE.U32.AND P0, PT, R12, 0x41, PT ;  /* 0x000000410c00780c */ /* 0x000fc60003f06070 */
[----:B------:R-:W-:Y:S02]  /*1c50*/  @UP0 UMOV UR9, UR4 ;  /* 0x0000000400090c82 */ /* 0x000fe40008000000 */
[----:B------:R2:W-:Y:S01]  /*1c60*/  @UP1 UTCBAR [UR9], URZ ;  /* 0x000000ff090013e9 */ /* 0x0005e200080000ff */
[----:B------:R-:W-:Y:S06]  /*1c70*/  BAR.SYNC.DEFER_BLOCKING 0x0 ;  /* 0x0000000000007b1d */ /* 0x000fec0000010000 */
[----:B------:R-:W3:Y:S02]  /*1c80*/  SYNCS.PHASECHK.TRANS64.TRYWAIT P1, [UR8+0xc010], RZ ;  /* 0x00c010ffff0075a7 */ /* 0x000ee40008021108 */
[----:B--23--:R-:W-:Y:S05]  /*1c90*/  @!P1 BRA `(.L_x_56) ;  /* 0x0000000c00809947 */ /* 0x00cfea0003800000 */
.L_x_67:
[----:B------:R-:W-:Y:S05]  /*1ca0*/  @!P0 BRA `(.L_x_53) ;  /* 0x0000000000e08947 */ /* 0x000fea0003800000 */
[----:B------:R-:W-:Y:S01]  /*1cb0*/  IMAD.MOV.U32 R2, RZ, RZ, 0x1 ;  /* 0x00000001ff027424 */ /* 0x000fe200078e00ff */
[----:B------:R-:W2:Y:S01]  /*1cc0*/  LDCU UR44, c[0x0][0x3a0] ;  /* 0x00007400ff2c77ac */ /* 0x000ea20008000800 */
[----:B------:R-:W-:-:S05]  /*1cd0*/  UMOV UR30, 0x40 ;  /* 0x00000040001e7882 */ /* 0x000fca0000000000 */
.L_x_60:
[----:B------:R-:W-:Y:S01]  /*1ce0*/  BAR.SYNC.DEFER_BLOCKING 0x0 ;  /* 0x0000000000007b1d */ /* 0x000fe20000010000 */
[----:B------:R-:W-:Y:S01]  /*1cf0*/  ELECT P1, URZ, PT ;  /* 0x0000000000ff782f */ /* 0x000fe20003820000 */
[----:B------:R-:W-:Y:S01]  /*1d00*/  @!P3 IMAD.MOV.U32 R3, RZ, RZ, 0xc000 ;  /* 0x0000c000ff03b424 */ /* 0x000fe200078e00ff */
[----:B------:R-:W-:Y:S02]  /*1d10*/  ELECT P0, URZ, PT ;  /* 0x0000000000ff782f */ /* 0x000fe40003800000 */
[C---:B------:R-:W-:Y:S01]  /*1d20*/  ISETP.LT.U32.AND P1, PT, R132.reuse, 0x20, P1 ;  /* 0x000000208400780c */ /* 0x040fe20000f21070 */
[----:B------:R-:W-:Y:S01]  /*1d30*/  UMOV UR10, UR30 ;  /* 0x0000001e000a7c82 */ /* 0x000fe20008000000 */
[----:B------:R-:W-:-:S11]  /*1d40*/  ISETP.LT.U32.AND P0, PT, R132, 0x20, P0 ;  /* 0x000000208400780c */ /* 0x000fd60000701070 */
[----:B------:R-:W-:Y:S02]  /*1d50*/  VOTEU.ANY UP0, P1 ;  /* 0x0000000000ff7886 */ /* 0x000fe40000800100 */
[----:B------:R-:W-:-:S03]  /*1d60*/  VOTEU.ANY UP1, P0 ;  /* 0x0000000000ff7886 */ /* 0x000fc60000020100 */
[----:B------:R-:W-:Y:S02]  /*1d70*/  @UP0 UIADD3 UR28, UPT, UPT, UR8, 0x8000, URZ ;  /* 0x00008000081c0890 */ /* 0x000fe4000fffe0ff */
[----:B------:R3:W-:Y:S01]  /*1d80*/  @!P3 SYNCS.ARRIVE.TRANS64 RZ, [UR8+0xc000], R3 ;  /* 0x00c00003ffffb9a7 */ /* 0x0007e20008000008 */
[----:B------:R-:W-:Y:S01]  /*1d90*/  @UP0 UIADD3 UR29, UPT, UPT, UR8, 0xc000, URZ ;  /* 0x0000c000081d0890 */ /* 0x000fe2000fffe0ff */
[----:B------:R-:W-:Y:S01]  /*1da0*/  VOTEU.ANY UP0, P1 ;  /* 0x0000000000ff7886 */ /* 0x000fe20000800100 */
[----:B------:R-:W-:Y:S01]  /*1db0*/  BAR.SYNC.DEFER_BLOCKING 0x0 ;  /* 0x0000000000007b1d */ /* 0x000fe20000010000 */
[----:B------:R-:W-:Y:S01]  /*1dc0*/  @UP1 UIADD3 UR9, UPT, UPT, UR8, 0xc000, URZ ;  /* 0x0000c00008091890 */ /* 0x000fe2000fffe0ff */
[----:B---3--:R-:W-:-:S04]  /*1dd0*/  IMAD.U32 R3, R2, -0x80000000, RZ ;  /* 0x8000000002037824 */ /* 0x008fc800078e00ff */
[----:B------:R-:W-:Y:S01]  /*1de0*/  VOTEU.ANY UP1, P0 ;  /* 0x0000000000ff7886 */ /* 0x000fe20000020100 */
[----:B------:R3:W-:Y:S01]  /*1df0*/  @UP0 UTMALDG.2D [UR28], [UR12] ;  /* 0x0000001c0c0005b4 */ /* 0x0007e20008008000 */
[----:B------:R-:W-:Y:S01]  /*1e00*/  UISETP.NE.U32.AND UP0, UPT, UR24, URZ, UPT ;  /* 0x000000ff1800728c */ /* 0x000fe2000bf05070 */
[----:B------:R5:W-:Y:S06]  /*1e10*/  MEMBAR.ALL.CTA ;  /* 0x0000000000007992 */ /* 0x000bec0000008000 */
[----:B-----5:R-:W5:Y:S02]  /*1e20*/  FENCE.VIEW.ASYNC.S ;  /* 0x00000000000073c6 */ /* 0x020f640000000000 */
[----:B-----5:R-:W-:Y:S06]  /*1e30*/  BAR.SYNC.DEFER_BLOCKING 0x0 ;  /* 0x0000000000007b1d */ /* 0x020fec0000010000 */
[----:B------:R3:W-:Y:S02]  /*1e40*/  @UP1 UTMALDG.2D [UR8], [UR6] ;  /* 0x00000008060015b4 */ /* 0x0007e40008008000 */
[----:B------:R-:W-:Y:S06]  /*1e50*/  BAR.SYNC.DEFER_BLOCKING 0x0 ;  /* 0x0000000000007b1d */ /* 0x000fec0000010000 */
[----:B------:R-:W5:Y:S02]  /*1e60*/  SYNCS.PHASECHK.TRANS64.TRYWAIT P0, [UR8+0xc000], R3 ;  /* 0x00c00003ff0075a7 */ /* 0x000f640008001108 */
[----:B---3-5:R-:W-:Y:S05]  /*1e70*/  @!P0 BRA `(.L_x_57) ;  /* 0x0000000c00148947 */ /* 0x028fea0003800000 */
.L_x_68:
[----:B------:R-:W-:Y:S05]  /*1e80*/  BRA.U UP0, `(.L_x_58) ;  /* 0x0000000100347547 */ /* 0x000fea000b800000 */
[----:B------:R-:W-:Y:S01]  /*1e90*/  UMOV UR28, 0x0 ;  /* 0x00000000001c7882 */ /* 0x000fe20000000000 */
[----:B------:R-:W-:Y:S01]  /*1ea0*/  UMOV UR29, 0x8400490 ;  /* 0x08400490001d7882 */ /* 0x000fe20000000000 */
[----:B------:R-:W-:Y:S01]  /*1eb0*/  UMOV UR38, 0x0 ;  /* 0x0000000000267882 */ /* 0x000fe20000000000 */
[----:B------:R-:W-:Y:S01]  /*1ec0*/  UMOV UR39, 0x8400490 ;  /* 0x0840049000277882 */ /* 0x000fe20000000000 */
[----:B------:R-:W-:Y:S01]  /*1ed0*/  UMOV UR40, 0x0 ;  /* 0x0000000000287882 */ /* 0x000fe20000000000 */
[----:B------:R-:W-:Y:S01]  /*1ee0*/  UMOV UR41, 0x8400490 ;  /* 0x0840049000297882 */ /* 0x000fe20000000000 */
[----:B------:R3:W-:Y:S01]  /*1ef0*/  UTCHMMA gdesc[UR16], gdesc[UR18], tmem[UR25], tmem[UR28], idesc[UR29], UPT ;  /* 0x00ff1c12100075ea */ /* 0x0007e2000b800019 */
[----:B------:R-:W-:Y:S01]  /*1f00*/  UMOV UR42, 0x0 ;  /* 0x00000000002a7882 */ /* 0x000fe20000000000 */
[----:B------:R-:W-:Y:S01]  /*1f10*/  UMOV UR43, 0x8400490 ;  /* 0x08400490002b7882 */ /* 0x000fe20000000000 */
[----:B------:R3:W-:Y:S01]  /*1f20*/  UTCHMMA gdesc[UR20], gdesc[UR22], tmem[UR25], tmem[UR38], idesc[UR39], UPT ;  /* 0x00ff2616140075ea */ /* 0x0007e2000b800019 */
[----:B------:R3:W-:Y:S01]  /*1f30*/  UTCHMMA gdesc[UR26], gdesc[UR32], tmem[UR25], tmem[UR40], idesc[UR41], UPT ;  /* 0x00ff28201a0075ea */ /* 0x0007e2000b800019 */
[----:B------:R3:W-:Y:S01]  /*1f40*/  UTCHMMA gdesc[UR34], gdesc[UR36], tmem[UR25], tmem[UR42], idesc[UR43], UPT ;  /* 0x00ff2a24220075ea */ /* 0x0007e2000b800019 */
[----:B------:R-:W-:Y:S01]  /*1f50*/  NOP ;  /* 0x0000000000007918 */ /* 0x000fe20000000000 */
.L_x_58:
[----:B------:R-:W-:-:S04]  /*1f60*/  ELECT P0, URZ, PT ;  /* 0x0000000000ff782f */ /* 0x000fc80003800000 */
[----:B------:R-:W-:-:S13]  /*1f70*/  ISETP.LT.U32.AND P0, PT, R132, 0x20, P0 ;  /* 0x000000208400780c */ /* 0x000fda0000701070 */
[----:B------:R-:W-:Y:S01]  /*1f80*/  VOTEU.ANY UP0, P0 ;  /* 0x0000000000ff7886 */ /* 0x000fe20000000100 */
[----:B------:R-:W-:-:S04]  /*1f90*/  VOTEU.ANY UP1, P0 ;  /* 0x0000000000ff7886 */ /* 0x000fc80000020100 */
[----:B------:R-:W-:Y:S02]  /*1fa0*/  @UP0 UMOV UR9, UR4 ;  /* 0x0000000400090c82 */ /* 0x000fe40008000000 */
[----:B------:R5:W-:Y:S01]  /*1fb0*/  @UP1 UTCBAR [UR9], URZ ;  /* 0x000000ff090013e9 */ /* 0x000be200080000ff */
[----:B------:R-:W-:Y:S06]  /*1fc0*/  BAR.SYNC.DEFER_BLOCKING 0x0 ;  /* 0x0000000000007b1d */ /* 0x000fec0000010000 */
[----:B------:R-:W3:Y:S02]  /*1fd0*/  SYNCS.PHASECHK.TRANS64.TRYWAIT P0, [UR8+0xc010], R3 ;  /* 0x00c01003ff0075a7 */ /* 0x000ee40008001108 */
[----:B---3-5:R-:W-:Y:S05]  /*1fe0*/  @!P0 BRA `(.L_x_59) ;  /* 0x0000000800c48947 */ /* 0x028fea0003800000 */
.L_x_69:
[----:B------:R-:W-:Y:S01]  /*1ff0*/  UIADD3 UR30, UPT, UPT, UR30, 0x40, URZ ;  /* 0x000000401e1e7890 */ /* 0x000fe2000fffe0ff */
[----:B------:R-:W-:-:S03]  /*2000*/  LOP3.LUT R2, R2, 0x1, RZ, 0x3c, !PT ;  /* 0x0000000102027812 */ /* 0x000fc600078e3cff */
[----:B--2---:R-:W-:-:S09]  /*2010*/  UISETP.GE.AND UP0, UPT, UR30, UR44, UPT ;  /* 0x0000002c1e00728c */ /* 0x004fd2000bf06270 */
[----:B------:R-:W-:Y:S05]  /*2020*/  BRA.U !UP0, `(.L_x_60) ;  /* 0xfffffffd082c7547 */ /* 0x000fea000b83ffff */
.L_x_53:
[----:B---3-5:R-:W-:Y:S06]  /*2030*/  BAR.SYNC.DEFER_BLOCKING 0x0 ;  /* 0x0000000000007b1d */ /* 0x028fec0000010000 */
[----:B------:R-:W-:Y:S04]  /*2040*/  BSSY.RECONVERGENT B5, `(.L_x_61) ;  /* 0x0000004000057945 */ /* 0x000fe80003800200 */
[----:B------:R-:W-:Y:S05]  /*2050*/  @P3 BRA `(.L_x_62) ;  /* 0x0000000000083947 */ /* 0x000fea0003800000 */
[----:B------:R-:W3:Y:S02]  /*2060*/  SYNCS.CCTL.IV [UR8+0xc000] ;  /* 0x00c00000ff0079b1 */ /* 0x000ee40008000008 */
[----:B---3--:R-:W3:Y:S02]  /*2070*/  SYNCS.CCTL.IV [UR8+0xc010] ;  /* 0x00c01000ff0079b1 */ /* 0x008ee40008000008 */
.L_x_62:
[----:B--2---:R-:W-:Y:S05]  /*2080*/  BSYNC.RECONVERGENT B5 ;  /* 0x0000000000057941 */ /* 0x004fea0003800200 */
.L_x_61:
[----:B------:R-:W-:Y:S01]  /*2090*/  ULOP3.LUT UR4, UR24, 0x3, URZ, 0xc0, !UPT ;  /* 0x0000000318047892 */ /* 0x000fe2000f8ec0ff */
[C---:B------:R-:W-:Y:S01]  /*20a0*/  IMAD.SHL.U32 R2, R0.reuse, 0x10, RZ ;  /* 0x0000001000027824 */ /* 0x040fe200078e00ff */
[----:B------:R-:W-:Y:S01]  /*20b0*/  USHF.L.U32 UR24, UR24, 0x5, URZ ;  /* 0x0000000518187899 */ /* 0x000fe200080006ff */
[C---:B------:R-:W-:Y:S01]  /*20c0*/  IMAD.SHL.U32 R3, R0.reuse, 0x100, RZ ;  /* 0x0000010000037824 */ /* 0x040fe200078e00ff */
[----:B------:R-:W-:Y:S01]  /*20d0*/  ULEA UR5, UR4, UR25, 0x15 ;  /* 0x0000001904057291 */ /* 0x000fe2000f8ea8ff */
[----:B------:R-:W-:Y:S01]  /*20e0*/  IMAD.SHL.U32 R0, R0, 0x80, RZ ;  /* 0x0000008000007824 */ /* 0x000fe200078e00ff */
[----:B------:R-:W-:Y:S02]  /*20f0*/  ULOP3.LUT UR24, UR24, 0x80, URZ, 0xc0, !UPT ;  /* 0x0000008018187892 */ /* 0x000fe4000f8ec0ff */
[----:B------:R-:W-:Y:S02]  /*2100*/  LOP3.LUT R3, R2, 0x8070, R3, 0xc8, !PT ;  /* 0x0000807002037812 */ /* 0x000fe400078ec803 */
[----:B------:R-:W-:Y:S01]  /*2110*/  ELECT P0, URZ, PT ;  /* 0x0000000000ff782f */ /* 0x000fe20003800000 */
[----:B------:R-:W-:Y:S01]  /*2120*/  UIADD3 UR5, UPT, UPT, UR5, UR24, URZ ;  /* 0x0000001805057290 */ /* 0x000fe2000fffe0ff */
[----:B------:R-:W-:Y:S01]  /*2130*/  LOP3.LUT R0, R3, 0x3f80, R0, 0xf8, !PT ;  /* 0x00003f8003007812 */ /* 0x000fe200078ef800 */
[----:B------:R-:W-:Y:S01]  /*2140*/  UMOV UR6, UR31 ;  /* 0x0000001f00067c82 */ /* 0x000fe20008000000 */
[----:B------:R-:W-:-:S02]  /*2150*/  ISETP.LT.U32.AND P0, PT, R132, 0x80, P0 ;  /* 0x000000808400780c */ /* 0x000fc40000701070 */
[C---:B------:R-:W-:Y:S02]  /*2160*/  LOP3.LUT R2, R0.reuse, 0x10, RZ, 0x3c, !PT ;  /* 0x0000001000027812 */ /* 0x040fe400078e3cff */
[----:B------:R-:W-:Y:S02]  /*2170*/  LOP3.LUT R3, R0, 0x20, RZ, 0x3c, !PT ;  /* 0x0000002000037812 */ /* 0x000fe400078e3cff */
[----:B----4-:R-:W2:Y:S01]  /*2180*/  LDTM.x128 R4, tmem[UR5] ;  /* 0x00000005000479ee */ /* 0x010ea200083c0000 */
[----:B------:R-:W-:Y:S01]  /*2190*/  NOP ;  /* 0x0000000000007918 */ /* 0x000fe20000000000 */
[----:B------:R-:W-:Y:S02]  /*21a0*/  ULEA UR5, UR4, UR11, 0x6 ;  /* 0x0000000b04057291 */ /* 0x000fe4000f8e30ff */
[----:B------:R-:W-:-:S03]  /*21b0*/  ULEA UR4, UR4, UR8, 0xe ;  /* 0x0000000804047291 */ /* 0x000fc6000f8e70ff */
[----:B--2---:R-:W-:Y:S01]  /*21c0*/  VOTEU.ANY UP1, P0 ;  /* 0x0000000000ff7886 */ /* 0x004fe20000020100 */
[----:B---3--:R-:W-:Y:S06]  /*21d0*/  BAR.SYNC.DEFER_BLOCKING 0x0 ;  /* 0x0000000000007b1d */ /* 0x008fec0000010000 */
[----:B------:R-:W-:Y:S01]  /*21e0*/  VOTEU.ANY UP0, P0 ;  /* 0x0000000000ff7886 */ /* 0x000fe20000000100 */
[----:B------:R-:W-:Y:S02]  /*21f0*/  F2FP.BF16.F32.PACK_AB R4, R5, R4 ;  /* 0x000000040504723e */ /* 0x000fe400000010ff */
[----:B------:R-:W-:-:S02]  /*2200*/  F2FP.BF16.F32.PACK_AB R68, R69, R68 ;  /* 0x000000444544723e */ /* 0x000fc400000010ff */
[----:B------:R-:W-:Y:S02]  /*2210*/  F2FP.BF16.F32.PACK_AB R5, R7, R6 ;  /* 0x000000060705723e */ /* 0x000fe400000010ff */
[----:B------:R-:W-:Y:S02]  /*2220*/  F2FP.BF16.F32.PACK_AB R12, R13, R12 ;  /* 0x0000000c0d0c723e */ /* 0x000fe400000010ff */
[----:B------:R-:W-:Y:S02]  /*2230*/  F2FP.BF16.F32.PACK_AB R69, R71, R70 ;  /* 0x000000464745723e */ /* 0x000fe400000010ff */
[----:B------:R-:W-:Y:S02]  /*2240*/  F2FP.BF16.F32.PACK_AB R76, R77, R76 ;  /* 0x0000004c4d4c723e */ /* 0x000fe400000010ff */
[----:B------:R-:W-:Y:S02]  /*2250*/  F2FP.BF16.F32.PACK_AB R6, R9, R8 ;  /* 0x000000080906723e */ /* 0x000fe400000010ff */
[----:B------:R-:W-:-:S02]  /*2260*/  F2FP.BF16.F32.PACK_AB R7, R11, R10 ;  /* 0x0000000a0b07723e */ /* 0x000fc400000010ff */
[----:B------:R-:W-:Y:S02]  /*2270*/  F2FP.BF16.F32.PACK_AB R13, R15, R14 ;  /* 0x0000000e0f0d723e */ /* 0x000fe400000010ff */
[----:B------:R-:W-:Y:S01]  /*2280*/  F2FP.BF16.F32.PACK_AB R20, R21, R20 ;  /* 0x000000141514723e */ /* 0x000fe200000010ff */
[----:B------:R2:W-:Y:S01]  /*2290*/  STS.128 [R0+UR8], R4 ;  /* 0x0000000400007988 */ /* 0x0005e20008000c08 */
[----:B------:R-:W-:Y:S02]  /*22a0*/  F2FP.BF16.F32.PACK_AB R70, R73, R72 ;  /* 0x000000484946723e */ /* 0x000fe400000010ff */
[----:B------:R-:W-:Y:S02]  /*22b0*/  F2FP.BF16.F32.PACK_AB R71, R75, R74 ;  /* 0x0000004a4b47723e */ /* 0x000fe400000010ff */
[----:B------:R-:W-:Y:S02]  /*22c0*/  F2FP.BF16.F32.PACK_AB R77, R79, R78 ;  /* 0x0000004e4f4d723e */ /* 0x000fe400000010ff */
[----:B------:R-:W-:Y:S01]  /*22d0*/  F2FP.BF16.F32.PACK_AB R84, R85, R84 ;  /* 0x000000545554723e */ /* 0x000fe200000010ff */
[----:B------:R3:W-:Y:S01]  /*22e0*/  STS.128 [R0+UR8+0x4000], R68 ;  /* 0x0040004400007988 */ /* 0x0007e20008000c08 */
[----:B------:R-:W-:-:S02]  /*22f0*/  F2FP.BF16.F32.PACK_AB R14, R17, R16 ;  /* 0x00000010110e723e */ /* 0x000fc400000010ff */
[----:B------:R-:W-:Y:S02]  /*2300*/  F2FP.BF16.F32.PACK_AB R15, R19, R18 ;  /* 0x00000012130f723e */ /* 0x000fe400000010ff */
[----:B------:R-:W-:Y:S02]  /*2310*/  F2FP.BF16.F32.PACK_AB R21, R23, R22 ;  /* 0x000000161715723e */ /* 0x000fe400000010ff */
[----:B------:R-:W-:Y:S01]  /*2320*/  F2FP.BF16.F32.PACK_AB R28, R29, R28 ;  /* 0x0000001c1d1c723e */ /* 0x000fe200000010ff */
[----:B------:R4:W-:Y:S01]  /*2330*/  STS.128 [R2+UR8], R12 ;  /* 0x0000000c02007988 */ /* 0x0009e20008000c08 */
[----:B------:R-:W-:Y:S02]  /*2340*/  F2FP.BF16.F32.PACK_AB R78, R81, R80 ;  /* 0x00000050514e723e */ /* 0x000fe400000010ff */
[----:B------:R-:W-:Y:S02]  /*2350*/  F2FP.BF16.F32.PACK_AB R79, R83, R82 ;  /* 0x00000052534f723e */ /* 0x000fe400000010ff */
[----:B------:R-:W-:-:S02]  /*2360*/  F2FP.BF16.F32.PACK_AB R85, R87, R86 ;  /* 0x000000565755723e */ /* 0x000fc400000010ff */
[----:B------:R-:W-:Y:S01]  /*2370*/  F2FP.BF16.F32.PACK_AB R92, R93, R92 ;  /* 0x0000005c5d5c723e */ /* 0x000fe200000010ff */
[----:B------:R4:W-:Y:S01]  /*2380*/  STS.128 [R2+UR8+0x4000], R76 ;  /* 0x0040004c02007988 */ /* 0x0009e20008000c08 */
[----:B------:R-:W-:Y:S02]  /*2390*/  F2FP.BF16.F32.PACK_AB R22, R25, R24 ;  /* 0x000000181916723e */ /* 0x000fe400000010ff */
[----:B------:R-:W-:Y:S02]  /*23a0*/  F2FP.BF16.F32.PACK_AB R23, R27, R26 ;  /* 0x0000001a1b17723e */ /* 0x000fe400000010ff */
[----:B------:R-:W-:Y:S02]  /*23b0*/  F2FP.BF16.F32.PACK_AB R29, R31, R30 ;  /* 0x0000001e1f1d723e */ /* 0x000fe400000010ff */
[----:B------:R-:W-:Y:S01]  /*23c0*/  F2FP.BF16.F32.PACK_AB R36, R37, R36 ;  /* 0x000000242524723e */ /* 0x000fe200000010ff */
[----:B------:R4:W-:Y:S01]  /*23d0*/  STS.128 [R3+UR8], R20 ;  /* 0x0000001403007988 */ /* 0x0009e20008000c08 */
[----:B------:R-:W-:-:S02]  /*23e0*/  F2FP.BF16.F32.PACK_AB R86, R89, R88 ;  /* 0x000000585956723e */ /* 0x000fc400000010ff */
[----:B------:R-:W-:Y:S02]  /*23f0*/  F2FP.BF16.F32.PACK_AB R87, R91, R90 ;  /* 0x0000005a5b57723e */ /* 0x000fe400000010ff */
[----:B------:R-:W-:Y:S02]  /*2400*/  F2FP.BF16.F32.PACK_AB R93, R95, R94 ;  /* 0x0000005e5f5d723e */ /* 0x000fe400000010ff */
[----:B------:R-:W-:Y:S01]  /*2410*/  F2FP.BF16.F32.PACK_AB R100, R101, R100 ;  /* 0x000000646564723e */ /* 0x000fe200000010ff */
[----:B------:R4:W-:Y:S01]  /*2420*/  STS.128 [R3+UR8+0x4000], R84 ;  /* 0x0040005403007988 */ /* 0x0009e20008000c08 */
[----:B------:R-:W-:Y:S02]  /*2430*/  F2FP.BF16.F32.PACK_AB R30, R33, R32 ;  /* 0x00000020211e723e */ /* 0x000fe400000010ff */
[----:B------:R-:W-:Y:S02]  /*2440*/  F2FP.BF16.F32.PACK_AB R31, R35, R34 ;  /* 0x00000022231f723e */ /* 0x000fe400000010ff */
[----:B------:R-:W-:-:S02]  /*2450*/  F2FP.BF16.F32.PACK_AB R37, R39, R38 ;  /* 0x000000262725723e */ /* 0x000fc400000010ff */
[----:B------:R-:W-:Y:S02]  /*2460*/  F2FP.BF16.F32.PACK_AB R44, R45, R44 ;  /* 0x0000002c2d2c723e */ /* 0x000fe400000010ff */
[----:B------:R-:W-:Y:S02]  /*2470*/  F2FP.BF16.F32.PACK_AB R94, R97, R96 ;  /* 0x00000060615e723e */ /* 0x000fe400000010ff */
[----:B------:R-:W-:Y:S02]  /*2480*/  F2FP.BF16.F32.PACK_AB R95, R99, R98 ;  /* 0x00000062635f723e */ /* 0x000fe400000010ff */
[----:B------:R-:W-:Y:S02]  /*2490*/  F2FP.BF16.F32.PACK_AB R101, R103, R102 ;  /* 0x000000666765723e */ /* 0x000fe400000010ff */
[----:B------:R-:W-:Y:S02]  /*24a0*/  F2FP.BF16.F32.PACK_AB R108, R109, R108 ;  /* 0x0000006c6d6c723e */ /* 0x000fe400000010ff */
[----:B------:R-:W-:-:S02]  /*24b0*/  LOP3.LUT R8, R0, 0x30, RZ, 0x3c, !PT ;  /* 0x0000003000087812 */ /* 0x000fc400078e3cff */
[----:B------:R-:W-:Y:S02]  /*24c0*/  F2FP.BF16.F32.PACK_AB R38, R41, R40 ;  /* 0x000000282926723e */ /* 0x000fe400000010ff */
[----:B------:R-:W-:Y:S01]  /*24d0*/  F2FP.BF16.F32.PACK_AB R39, R43, R42 ;  /* 0x0000002a2b27723e */ /* 0x000fe200000010ff */
[----:B------:R4:W-:Y:S01]  /*24e0*/  STS.128 [R8+UR8], R28 ;  /* 0x0000001c08007988 */ /* 0x0009e20008000c08 */
[----:B------:R-:W-:Y:S02]  /*24f0*/  F2FP.BF16.F32.PACK_AB R45, R47, R46 ;  /* 0x0000002e2f2d723e */ /* 0x000fe400000010ff */
[----:B------:R-:W-:Y:S01]  /*2500*/  F2FP.BF16.F32.PACK_AB R52, R53, R52 ;  /* 0x000000343534723e */ /* 0x000fe200000010ff */
[----:B------:R4:W-:Y:S01]  /*2510*/  STS.128 [R8+UR8+0x4000], R92 ;  /* 0x0040005c08007988 */ /* 0x0009e20008000c08 */
[----:B------:R-:W-:Y:S02]  /*2520*/  F2FP.BF16.F32.PACK_AB R102, R105, R104 ;  /* 0x000000686966723e */ /* 0x000fe400000010ff */
[----:B------:R-:W-:-:S02]  /*2530*/  F2FP.BF16.F32.PACK_AB R103, R107, R106 ;  /* 0x0000006a6b67723e */ /* 0x000fc400000010ff */
[----:B------:R-:W-:Y:S02]  /*2540*/  F2FP.BF16.F32.PACK_AB R109, R111, R110 ;  /* 0x0000006e6f6d723e */ /* 0x000fe400000010ff */
[----:B------:R-:W-:Y:S02]  /*2550*/  F2FP.BF16.F32.PACK_AB R116, R117, R116 ;  /* 0x000000747574723e */ /* 0x000fe400000010ff */
[----:B------:R-:W-:Y:S02]  /*2560*/  LOP3.LUT R9, R0, 0x40, RZ, 0x3c, !PT ;  /* 0x0000004000097812 */ /* 0x000fe400078e3cff */
[----:B------:R-:W-:Y:S02]  /*2570*/  F2FP.BF16.F32.PACK_AB R46, R49, R48 ;  /* 0x00000030312e723e */ /* 0x000fe400000010ff */
[----:B------:R-:W-:Y:S01]  /*2580*/  F2FP.BF16.F32.PACK_AB R47, R51, R50 ;  /* 0x00000032332f723e */ /* 0x000fe200000010ff */
[----:B------:R4:W-:Y:S01]  /*2590*/  STS.128 [R9+UR8], R36 ;  /* 0x0000002409007988 */ /* 0x0009e20008000c08 */
[----:B------:R-:W-:-:S02]  /*25a0*/  F2FP.BF16.F32.PACK_AB R53, R55, R54 ;  /* 0x000000363735723e */ /* 0x000fc400000010ff */
[----:B------:R-:W-:Y:S01]  /*25b0*/  F2FP.BF16.F32.PACK_AB R60, R61, R60 ;  /* 0x0000003c3d3c723e */ /* 0x000fe200000010ff */
[----:B------:R4:W-:Y:S01]  /*25c0*/  STS.128 [R9+UR8+0x4000], R100 ;  /* 0x0040006409007988 */ /* 0x0009e20008000c08 */
        /* <DEDUP_REMOVED lines=13> */
[C---:B--2---:R-:W-:Y:S02]  /*26a0*/  LOP3.LUT R4, R0.reuse, 0x60, RZ, 0x3c, !PT ;  /* 0x0000006000047812 */ /* 0x044fe400078e3cff */
[----:B------:R-:W-:Y:S02]  /*26b0*/  F2FP.BF16.F32.PACK_AB R62, R65, R64 ;  /* 0x00000040413e723e */ /* 0x000fe400000010ff */
[----:B------:R-:W-:Y:S01]  /*26c0*/  F2FP.BF16.F32.PACK_AB R63, R67, R66 ;  /* 0x00000042433f723e */ /* 0x000fe200000010ff */
[----:B------:R4:W-:Y:S01]  /*26d0*/  STS.128 [R4+UR8], R52 ;  /* 0x0000003404007988 */ /* 0x0009e20008000c08 */
[----:B------:R-:W-:Y:S02]  /*26e0*/  F2FP.BF16.F32.PACK_AB R126, R129, R128 ;  /* 0x00000080817e723e */ /* 0x000fe400000010ff */
[----:B------:R-:W-:Y:S01]  /*26f0*/  F2FP.BF16.F32.PACK_AB R127, R131, R130 ;  /* 0x00000082837f723e */ /* 0x000fe200000010ff */
[----:B------:R4:W-:Y:S01]  /*2700*/  STS.128 [R4+UR8+0x4000], R116 ;  /* 0x0040007404007988 */ /* 0x0009e20008000c08 */
[----:B---3--:R-:W-:-:S05]  /*2710*/  LOP3.LUT R0, R0, 0x70, RZ, 0x3c, !PT ;  /* 0x0000007000007812 */ /* 0x008fca00078e3cff */
[----:B------:R4:W-:Y:S04]  /*2720*/  STS.128 [R0+UR8], R60 ;  /* 0x0000003c00007988 */ /* 0x0009e80008000c08 */
[----:B------:R4:W-:Y:S01]  /*2730*/  STS.128 [R0+UR8+0x4000], R124 ;  /* 0x0040007c00007988 */ /* 0x0009e20008000c08 */
[----:B------:R2:W-:Y:S06]  /*2740*/  MEMBAR.ALL.CTA ;  /* 0x0000000000007992 */ /* 0x0005ec0000008000 */
[----:B--2---:R-:W2:Y:S02]  /*2750*/  FENCE.VIEW.ASYNC.S ;  /* 0x00000000000073c6 */ /* 0x004ea40000000000 */
[----:B--2---:R-:W-:Y:S06]  /*2760*/  BAR.SYNC.DEFER_BLOCKING 0x0 ;  /* 0x0000000000007b1d */ /* 0x004fec0000010000 */
[----:B------:R4:W-:Y:S01]  /*2770*/  @UP1 UTMASTG.2D [UR4], [UR14] ;  /* 0x000000040e0013b5 */ /* 0x0009e20008008000 */
[----:B------:R0:W-:Y:S01]  /*2780*/  UTMACMDFLUSH ;  /* 0x00000000000079b7 */ /* 0x0001e20000000000 */
[----:B------:R-:W-:-:S04]  /*2790*/  DEPBAR.LE SB0, 0x0 ;  /* 0x000080000000791a */ /* 0x000fc80000000000 */
[----:B------:R-:W-:Y:S08]  /*27a0*/  BAR.SYNC.DEFER_BLOCKING 0x0 ;  /* 0x0000000000007b1d */ /* 0x000ff00000010000 */
[----:B------:R-:W-:Y:S06]  /*27b0*/  BAR.SYNC.DEFER_BLOCKING 0x0 ;  /* 0x0000000000007b1d */ /* 0x000fec0000010000 */
[----:B----4-:R-:W-:Y:S05]  /*27c0*/  @P2 BRA `(.L_x_63) ;  /* 0x0000000000a02947 */ /* 0x010fea0003800000 */
[----:B------:R-:W2:Y:S01]  /*27d0*/  S2UR UR5, SR_CgaCtaId ;  /* 0x00000000000579c3 */ /* 0x000ea20000008800 */
[----:B------:R-:W-:Y:S01]  /*27e0*/  NOP ;  /* 0x0000000000007918 */ /* 0x000fe20000000000 */
[----:B------:R-:W-:Y:S01]  /*27f0*/  UMOV UR4, 0x50 ;  /* 0x0000005000047882 */ /* 0x000fe20000000000 */
[----:B------:R-:W-:Y:S02]  /*2800*/  IMAD.U32 R0, RZ, RZ, UR25 ;  /* 0x00000019ff007e24 */ /* 0x000fe4000f8e00ff */
[----:B------:R-:W-:Y:S02]  /*2810*/  IMAD.MOV.U32 R3, RZ, RZ, 0xff ;  /* 0x000000ffff037424 */ /* 0x000fe400078e00ff */
[----:B------:R-:W-:Y:S01]  /*2820*/  IMAD.MOV.U32 R7, RZ, RZ, 0x1 ;  /* 0x00000001ff077424 */ /* 0x000fe200078e00ff */
[----:B------:R-:W-:-:S04]  /*2830*/  LOP3.LUT R0, R0, 0xffff, RZ, 0xc0, !PT ;  /* 0x0000ffff00007812 */ /* 0x000fc800078ec0ff */
[----:B------:R-:W-:-:S05]  /*2840*/  SHF.R.U32.HI R0, RZ, 0x5, R0 ;  /* 0x00000005ff007819 */ /* 0x000fca0000011600 */
[----:B------:R-:W-:Y:S01]  /*2850*/  VIADD R2, R0, 0x10 ;  /* 0x0000001000027836 */ /* 0x000fe20000000000 */
[----:B------:R-:W-:Y:S01]  /*2860*/  SHF.L.U32 R0, R3, R0, RZ ;  /* 0x0000000003007219 */ /* 0x000fe200000006ff */
[----:B--2---:R-:W-:-:S03]  /*2870*/  ULEA UR6, UR5, UR4, 0x18 ;  /* 0x0000000405067291 */ /* 0x004fc6000f8ec0ff */
[----:B------:R-:W-:-:S04]  /*2880*/  SHF.L.U32 R3, R7, R2, RZ ;  /* 0x0000000207037219 */ /* 0x000fc800000006ff */
[----:B------:R-:W-:Y:S02]  /*2890*/  LOP3.LUT R0, R3, R0, RZ, 0xfc, !PT ;  /* 0x0000000003007212 */ /* 0x000fe400078efcff */
[----:B------:R-:W2:Y:S02]  /*28a0*/  LDS R5, [UR6] ;  /* 0x00000006ff057984 */ /* 0x000ea40008000800 */
[C---:B------:R-:W-:Y:S02]  /*28b0*/  LOP3.LUT R2, R0.reuse, 0xffff, RZ, 0xc0, !PT ;  /* 0x0000ffff00027812 */ /* 0x040fe400078ec0ff */
[----:B--2---:R-:W-:-:S04]  /*28c0*/  LOP3.LUT R3, R0, 0xffff, R5, 0x80, !PT ;  /* 0x0000ffff00037812 */ /* 0x004fc800078e8005 */
[----:B------:R-:W-:-:S13]  /*28d0*/  ISETP.NE.AND P0, PT, R3, R2, PT ;  /* 0x000000020300720c */ /* 0x000fda0003f05270 */
[----:B------:R-:W-:Y:S05]  /*28e0*/  @P0 BRA `(.L_x_64) ;  /* 0x0000000000500947 */ /* 0x000fea0003800000 */
[----:B------:R-:W-:Y:S02]  /*28f0*/  SHF.R.U32.HI R5, RZ, 0x10, R5 ;  /* 0x00000010ff057819 */ /* 0x000fe40000011605 */
[----:B------:R-:W-:-:S04]  /*2900*/  SHF.R.U32.HI R2, RZ, 0x10, R0 ;  /* 0x00000010ff027819 */ /* 0x000fc80000011600 */
[----:B------:R-:W-:-:S04]  /*2910*/  LOP3.LUT R5, R5, R2, RZ, 0xc0, !PT ;  /* 0x0000000205057212 */ /* 0x000fc800078ec0ff */
[----:B------:R-:W-:-:S13]  /*2920*/  ISETP.NE.AND P0, PT, R5, R2, PT ;  /* 0x000000020500720c */ /* 0x000fda0003f05270 */
[----:B------:R-:W-:Y:S05]  /*2930*/  @P0 BRA `(.L_x_65) ;  /* 0x0000000000300947 */ /* 0x000fea0003800000 */
[----:B------:R-:W-:Y:S01]  /*2940*/  R2UR UR4, R0 ;  /* 0x00000000000472ca */ /* 0x000fe200000e0000 */
[----:B------:R-:W-:Y:S01]  /*2950*/  VOTEU.ANY UR5, UPT, PT ;  /* 0x0000000000057886 */ /* 0x000fe200038e0100 */
[----:B------:R-:W2:Y:S01]  /*2960*/  S2R R0, SR_LANEID ;  /* 0x0000000000007919 */ /* 0x000ea20000000000 */
[----:B------:R-:W-:-:S10]  /*2970*/  UFLO.U32 UR5, UR5 ;  /* 0x00000005000572bd */ /* 0x000fd400080e0000 */
[----:B------:R-:W-:-:S06]  /*2980*/  ULOP3.LUT UR4, URZ, UR4, URZ, 0x33, !UPT ;  /* 0x00000004ff047292 */ /* 0x000fcc000f8e33ff */
[----:B------:R-:W-:-:S04]  /*2990*/  IMAD.U32 R2, RZ, RZ, UR4 ;  /* 0x00000004ff027e24 */ /* 0x000fc8000f8e00ff */
[----:B------:R-:W3:Y:S02]  /*29a0*/  REDUX UR7, R2 ;  /* 0x00000000020773c4 */ /* 0x000ee40000000000 */
[----:B------:R4:W-:Y:S01]  /*29b0*/  UTCATOMSWS.AND URZ, UR4 ;  /* 0x0000000400ff79e3 */ /* 0x0009e20008000000 */
[----:B--2---:R-:W-:Y:S01]  /*29c0*/  ISETP.EQ.U32.AND P0, PT, R0, UR5, PT ;  /* 0x0000000500007c0c */ /* 0x004fe2000bf02070 */
[----:B---3--:R-:W-:-:S12]  /*29d0*/  IMAD.U32 R0, RZ, RZ, UR7 ;  /* 0x00000007ff007e24 */ /* 0x008fd8000f8e00ff */
[----:B------:R4:W-:Y:S01]  /*29e0*/  @P0 ATOMS.AND RZ, [UR6], R0 ;  /* 0x00000000ffff098c */ /* 0x0009e2000a800006 */
[----:B------:R-:W-:Y:S05]  /*29f0*/  BRA `(.L_x_63) ;  /* 0x0000000000147947 */ /* 0x000fea0003800000 */
.L_x_65:
[----:B------:R-:W-:-:S07]  /*2a00*/  MOV R2, 0x2a20 ;  /* 0x00002a2000027802 */ /* 0x000fce0000000f00 */
[----:B-1----:R-:W-:Y:S05]  /*2a10*/  CALL.REL.NOINC `($__internal_0_$__cuda_sm10x_tcgen05_guardrail_trap_col_being_dealloced_not_returned_by_alloc) ;  /* 0x0000000000447944 */ /* 0x002fea0003c00000 */
[----:B------:R-:W-:Y:S05]  /*2a20*/  BRA `(.L_x_63) ;  /* 0x0000000000087947 */ /* 0x000fea0003800000 */
.L_x_64:
[----:B------:R-:W-:-:S07]  /*2a30*/  MOV R2, 0x2a50 ;  /* 0x00002a5000027802 */ /* 0x000fce0000000f00 */
[----:B-1----:R-:W-:Y:S05]  /*2a40*/  CALL.REL.NOINC `($__internal_2_$__cuda_sm10x_tcgen05_guardrail_trap_unallocated_columns_being_dealloced) ;  /* 0x0000000000507944 */ /* 0x002fea0003c00000 */
.L_x_63:
[----:B------:R-:W-:Y:S01]  /*2a50*/  NOP ;  /* 0x0000000000007918 */ /* 0x000fe20000000000 */
[----:B----4-:R-:W-:Y:S05]  /*2a60*/  EXIT ;  /* 0x000000000000794d */ /* 0x010fea0003800000 */
.L_x_54:
[----:B------:R-:W2:Y:S02]  /*2a70*/  SYNCS.PHASECHK.TRANS64.TRYWAIT P0, [UR8+0xc000], RZ ;  /* 0x00c000ffff0075a7 */ /* 0x000ea40008001108 */
[----:B--2---:R-:W-:Y:S05]  /*2a80*/  @!P0 BRA `(.L_x_54) ;  /* 0xfffffffc00f88947 */ /* 0x004fea000383ffff */
[----:B------:R-:W-:Y:S05]  /*2a90*/  BRA `(.L_x_66) ;  /* 0xfffffff000187947 */ /* 0x000fea000383ffff */
.L_x_56:
[----:B------:R-:W2:Y:S02]  /*2aa0*/  SYNCS.PHASECHK.TRANS64.TRYWAIT P1, [UR8+0xc010], RZ ;  /* 0x00c010ffff0075a7 */ /* 0x000ea40008021108 */
[----:B--2---:R-:W-:Y:S05]  /*2ab0*/  @!P1 BRA `(.L_x_56) ;  /* 0xfffffffc00f89947 */ /* 0x004fea000383ffff */
[----:B------:R-:W-:Y:S05]  /*2ac0*/  BRA `(.L_x_67) ;  /* 0xfffffff000747947 */ /* 0x000fea000383ffff */
.L_x_57:
[----:B------:R-:W3:Y:S02]  /*2ad0*/  SYNCS.PHASECHK.TRANS64.TRYWAIT P0, [UR8+0xc000], R3 ;  /* 0x00c00003ff0075a7 */ /* 0x000ee40008001108 */
[----:B---3--:R-:W-:Y:S05]  /*2ae0*/  @!P0 BRA `(.L_x_57) ;  /* 0xfffffffc00f88947 */ /* 0x008fea000383ffff */
[----:B------:R-:W-:Y:S05]  /*2af0*/  BRA `(.L_x_68) ;  /* 0xfffffff000e07947 */ /* 0x000fea000383ffff */
.L_x_59:
[----:B------:R-:W3:Y:S02]  /*2b00*/  SYNCS.PHASECHK.TRANS64.TRYWAIT P0, [UR8+0xc010], R3 ;  /* 0x00c01003ff0075a7 */ /* 0x000ee40008001108 */
[----:B---3--:R-:W-:Y:S05]  /*2b10*/  @!P0 BRA `(.L_x_59) ;  /* 0xfffffffc00f88947 */ /* 0x008fea000383ffff */
[----:B------:R-:W-:Y:S05]  /*2b20*/  BRA `(.L_x_69) ;  /* 0xfffffff400307947 */ /* 0x000fea000383ffff */
        .weak           $__internal_0_$__cuda_sm10x_tcgen05_guardrail_trap_col_being_dealloced_not_returned_by_alloc
        .type           $__internal_0_$__cuda_sm10x_tcgen05_guardrail_trap_col_being_dealloced_not_returned_by_alloc,@function
        .size           $__internal_0_$__cuda_sm10x_tcgen05_guardrail_trap_col_being_dealloced_not_returned_by_alloc,($__internal_1_$__cuda_sm10x_tcgen05_guardrail_trap_phase_invalid_during_alloc - $__internal_0_$__cuda_sm10x_tcgen05_guardrail_trap_col_being_dealloced_not_returned_by_alloc)
$__internal_0_$__cuda_sm10x_tcgen05_guardrail_trap_col_being_dealloced_not_returned_by_alloc:
[----:B------:R-:W-:Y:S05]  /*2b30*/  BPT.TRAP 0x1 ;  /* 0x000000040000795c */ /* 0x000fea0000300000 */
[----:B------:R-:W-:-:S04]  /*2b40*/  IMAD.MOV.U32 R3, RZ, RZ, 0x0 ;  /* 0x00000000ff037424 */ /* 0x000fc800078e00ff */
[----:B------:R-:W-:Y:S05]  /*2b50*/  RET.REL.NODEC R2 `(gluon_tcgen05) ;  /* 0xffffffd402287950 */ /* 0x000fea0003c3ffff */
        .weak           $__internal_1_$__cuda_sm10x_tcgen05_guardrail_trap_phase_invalid_during_alloc
        .type           $__internal_1_$__cuda_sm10x_tcgen05_guardrail_trap_phase_invalid_during_alloc,@function
        .size           $__internal_1_$__cuda_sm10x_tcgen05_guardrail_trap_phase_invalid_during_alloc,($__internal_2_$__cuda_sm10x_tcgen05_guardrail_trap_unallocated_columns_being_dealloced - $__internal_1_$__cuda_sm10x_tcgen05_guardrail_trap_phase_invalid_during_alloc)
$__internal_1_$__cuda_sm10x_tcgen05_guardrail_trap_phase_invalid_during_alloc:
[----:B------:R-:W-:Y:S05]  /*2b60*/  BPT.TRAP 0x1 ;  /* 0x000000040000795c */ /* 0x000fea0000300000 */
[----:B------:R-:W-:-:S04]  /*2b70*/  IMAD.MOV.U32 R3, RZ, RZ, 0x0 ;  /* 0x00000000ff037424 */ /* 0x000fc800078e00ff */
[----:B------:R-:W-:Y:S05]  /*2b80*/  RET.REL.NODEC R2 `(gluon_tcgen05) ;  /* 0xffffffd4021c7950 */ /* 0x000fea0003c3ffff */
        .weak           $__internal_2_$__cuda_sm10x_tcgen05_guardrail_trap_unallocated_columns_being_dealloced
        .type           $__internal_2_$__cuda_sm10x_tcgen05_guardrail_trap_unallocated_columns_being_dealloced,@function
        .size           $__internal_2_$__cuda_sm10x_tcgen05_guardrail_trap_unallocated_columns_being_dealloced,(.L_x_73 - $__internal_2_$__cuda_sm10x_tcgen05_guardrail_trap_unallocated_columns_being_dealloced)
$__internal_2_$__cuda_sm10x_tcgen05_guardrail_trap_unallocated_columns_being_dealloced:
[----:B------:R-:W-:Y:S05]  /*2b90*/  BPT.TRAP 0x1 ;  /* 0x000000040000795c */ /* 0x000fea0000300000 */
[----:B------:R-:W-:-:S04]  /*2ba0*/  IMAD.MOV.U32 R3, RZ, RZ, 0x0 ;  /* 0x00000000ff037424 */ /* 0x000fc800078e00ff */
[----:B------:R-:W-:Y:S05]  /*2bb0*/  RET.REL.NODEC R2 `(gluon_tcgen05) ;  /* 0xffffffd402107950 */ /* 0x000fea0003c3ffff */
.L_x_70:
[----:B------:R-:W-:-:S00]  /*2bc0*/  BRA `(.L_x_70) ;  /* 0xfffffffc00fc7947 */ /* 0x000fc0000383ffff */
[----:B------:R-:W-:-:S00]  /*2bd0*/  NOP ;  /* 0x0000000000007918 */ /* 0x000fc00000000000 */
        /* <DEDUP_REMOVED lines=10> */
.L_x_73:


//--------------------- .nv.shared.gluon_tcgen05  --------------------------
	.section	.nv.shared.gluon_tcgen05,"aw",@nobits
	.sectionflags	@""
	.align	16
	.zero		1024


//--------------------- .nv.shared.reserved.0     --------------------------
	.section	.nv.shared.reserved.0,"aw",@nobits
	.align	8
	.weak		__nv_reservedSMEM_offset_0_alias
	.size		__nv_reservedSMEM_offset_0_alias, 0, 64
	.other		__nv_reservedSMEM_offset_0_alias,@"STO_CUDA_RESERVED_SHARED STV_DEFAULT"
__nv_reservedSMEM_offset_0_alias:
	.zero		0
.nv.shared.reserved.0:
	.zero		64
	.weak		__nv_reservedSMEM_allocation_phase
	.type		__nv_reservedSMEM_allocation_phase,@object
	.size		__nv_reservedSMEM_allocation_phase,(.L_0 - __nv_reservedSMEM_allocation_phase)
__nv_reservedSMEM_allocation_phase:
	.zero		1
.L_0:
	.zero		7
	.weak		__nv_reservedSMEM_devtool_atexit_pc
	.type		__nv_reservedSMEM_devtool_atexit_pc,@object
	.size		__nv_reservedSMEM_devtool_atexit_pc,(__nv_reservedSMEM_allocation_mask - __nv_reservedSMEM_devtool_atexit_pc)
__nv_reservedSMEM_devtool_atexit_pc:
	.zero		8
	.weak		__nv_reservedSMEM_allocation_mask
	.type		__nv_reservedSMEM_allocation_mask,@object
	.size		__nv_reservedSMEM_allocation_mask,(.L_2 - __nv_reservedSMEM_allocation_mask)
__nv_reservedSMEM_allocation_mask:
	.zero		4
.L_2:


//--------------------- .nv.constant0.gluon_tcgen05 --------------------------
	.section	.nv.constant0.gluon_tcgen05,"a",@progbits
	.sectionflags	@""
	.align	4
.nv.constant0.gluon_tcgen05:
	.zero		976


//--------------------- SYMBOLS --------------------------

	.type		.nv.reservedSmem.offset0,@object
	.size		.nv.reservedSmem.offset0,0x4
	.type		.nv.reservedSmem.cap,@object
	.size		.nv.reservedSmem.cap,0x4
